	.target	sm_100a

	.elftype	@"ET_EXEC"


//--------------------- .note.nv.tkinfo           --------------------------
	.section	.note.nv.tkinfo,"",@"SHT_NOTE"
	.sectionflags	@"SHF_NOTE_NV_TKINFO"
	.tkinfo
        /*0018*/ 	.word	0x00000081
        /*0030*/ 	.string	""
        /*0030*/ 	.string	"ptxas-blackwell"
        /*0030*/ 	.string	"Cuda compilation tools, release 12.9, V12.9.86"
        /*0030*/ 	.string	"Build cuda_12.9.r12.9/compiler.36037853_0"
        /*0030*/ 	.string	"-v  -suppress-debug-info  -lineinfo  -arch sm_100a "



//--------------------- .note.nv.cuver            --------------------------
	.section	.note.nv.cuver,"",@"SHT_NOTE"
	.sectionflags	@"SHF_NOTE_NV_CUVER"
        /*0018*/ 	.short	0x0001
        /*001a*/ 	.short	0x0064
        /*001c*/ 	.short	0x0001
        /*001e*/ 	.short	0x0000
        /*0020*/ 	.short	0x0001
        /*0022*/ 	.short	0x0000


//--------------------- .nv.info                  --------------------------
	.section	.nv.info,"",@"SHT_CUDA_INFO"
	.align	4


	//----- nvinfo : EIATTR_REGCOUNT
	.align		4
        /*0000*/ 	.byte	0x04, 0x2f
        /*0002*/ 	.short	(.L_4 - .L_3)
	.align		4
.L_3:
        /*0004*/ 	.word	index@(gluon_tcgen05)
        /*0008*/ 	.word	0x00000087


	//----- nvinfo : EIATTR_FRAME_SIZE
	.align		4
.L_4:
        /*000c*/ 	.byte	0x04, 0x11
        /*000e*/ 	.short	(.L_6 - .L_5)
	.align		4
.L_5:
        /*0010*/ 	.word	index@($__internal_2_$__cuda_sm10x_tcgen05_guardrail_trap_unallocated_columns_being_dealloced)
        /*0014*/ 	.word	0x00000000


	//----- nvinfo : EIATTR_FRAME_SIZE
	.align		4
.L_6:
        /*0018*/ 	.byte	0x04, 0x11
        /*001a*/ 	.short	(.L_8 - .L_7)
	.align		4
.L_7:
        /*001c*/ 	.word	index@($__internal_1_$__cuda_sm10x_tcgen05_guardrail_trap_phase_invalid_during_alloc)
        /*0020*/ 	.word	0x00000000


	//----- nvinfo : EIATTR_FRAME_SIZE
	.align		4
.L_8:
        /*0024*/ 	.byte	0x04, 0x11
        /*0026*/ 	.short	(.L_10 - .L_9)
	.align		4
.L_9:
        /*0028*/ 	.word	index@($__internal_0_$__cuda_sm10x_tcgen05_guardrail_trap_col_being_dealloced_not_returned_by_alloc)
        /*002c*/ 	.word	0x00000000


	//----- nvinfo : EIATTR_FRAME_SIZE
	.align		4
.L_10:
        /*0030*/ 	.byte	0x04, 0x11
        /*0032*/ 	.short	(.L_12 - .L_11)
	.align		4
.L_11:
        /*0034*/ 	.word	index@(gluon_tcgen05)
        /*0038*/ 	.word	0x00000000


	//----- nvinfo : EIATTR_MIN_STACK_SIZE
	.align		4
.L_12:
        /*003c*/ 	.byte	0x04, 0x12
        /*003e*/ 	.short	(.L_14 - .L_13)
	.align		4
.L_13:
        /*0040*/ 	.word	index@(gluon_tcgen05)
        /*0044*/ 	.word	0x00000000
.L_14:


//--------------------- .nv.info.gluon_tcgen05    --------------------------
	.section	.nv.info.gluon_tcgen05,"",@"SHT_CUDA_INFO"
	.sectionflags	@""
	.align	4


	//----- nvinfo : EIATTR_CUDA_API_VERSION
	.align		4
        /*0000*/ 	.byte	0x04, 0x37
        /*0002*/ 	.short	(.L_16 - .L_15)
.L_15:
        /*0004*/ 	.word	0x00000081


	//----- nvinfo : EIATTR_KPARAM_INFO
	.align		4
.L_16:
        /*0008*/ 	.byte	0x04, 0x17
        /*000a*/ 	.short	(.L_18 - .L_17)
.L_17:
        /*000c*/ 	.word	0x00000000
        /*0010*/ 	.short	0x000a
        /*0012*/ 	.short	0x0048
        /*0014*/ 	.byte	0x00, 0xf4, 0x21, 0x00


	//----- nvinfo : EIATTR_KPARAM_INFO
	.align		4
.L_18:
        /*0018*/ 	.byte	0x04, 0x17
        /*001a*/ 	.short	(.L_20 - .L_19)
.L_19:
        /*001c*/ 	.word	0x00000000
        /*0020*/ 	.short	0x0009
        /*0022*/ 	.short	0x0040
        /*0024*/ 	.byte	0x00, 0xf4, 0x21, 0x00


	//----- nvinfo : EIATTR_KPARAM_INFO
	.align		4
.L_20:
        /*0028*/ 	.byte	0x04, 0x17
        /*002a*/ 	.short	(.L_22 - .L_21)
.L_21:
        /*002c*/ 	.word	0x00000000
        /*0030*/ 	.short	0x0008
        /*0032*/ 	.short	0x0038
        /*0034*/ 	.byte	0x00, 0xf0, 0x21, 0x00


	//----- nvinfo : EIATTR_KPARAM_INFO
	.align		4
.L_22:
        /*0038*/ 	.byte	0x04, 0x17
        /*003a*/ 	.short	(.L_24 - .L_23)
.L_23:
        /*003c*/ 	.word	0x00000000
        /*0040*/ 	.short	0x0007
        /*0042*/ 	.short	0x0030
        /*0044*/ 	.byte	0x00, 0xf0, 0x21, 0x00


	//----- nvinfo : EIATTR_KPARAM_INFO
	.align		4
.L_24:
        /*0048*/ 	.byte	0x04, 0x17
        /*004a*/ 	.short	(.L_26 - .L_25)
.L_25:
        /*004c*/ 	.word	0x00000000
        /*0050*/ 	.short	0x0006
        /*0052*/ 	.short	0x0028
        /*0054*/ 	.byte	0x00, 0xf0, 0x21, 0x00


	//----- nvinfo : EIATTR_KPARAM_INFO
	.align		4
.L_26:
        /*0058*/ 	.byte	0x04, 0x17
        /*005a*/ 	.short	(.L_28 - .L_27)
.L_27:
        /*005c*/ 	.word	0x00000000
        /*0060*/ 	.short	0x0005
        /*0062*/ 	.short	0x0020
        /*0064*/ 	.byte	0x00, 0xf0, 0x11, 0x00


	//----- nvinfo : EIATTR_KPARAM_INFO
	.align		4
.L_28:
        /*0068*/ 	.byte	0x04, 0x17
        /*006a*/ 	.short	(.L_30 - .L_29)
.L_29:
        /*006c*/ 	.word	0x00000000
        /*0070*/ 	.short	0x0004
        /*0072*/ 	.short	0x001c
        /*0074*/ 	.byte	0x00, 0xf0, 0x11, 0x00


	//----- nvinfo : EIATTR_KPARAM_INFO
	.align		4
.L_30:
        /*0078*/ 	.byte	0x04, 0x17
        /*007a*/ 	.short	(.L_32 - .L_31)
.L_31:
        /*007c*/ 	.word	0x00000000
        /*0080*/ 	.short	0x0003
        /*0082*/ 	.short	0x0018
        /*0084*/ 	.byte	0x00, 0xf0, 0x11, 0x00


	//----- nvinfo : EIATTR_KPARAM_INFO
	.align		4
.L_32:
        /*0088*/ 	.byte	0x04, 0x17
        /*008a*/ 	.short	(.L_34 - .L_33)
.L_33:
        /*008c*/ 	.word	0x00000000
        /*0090*/ 	.short	0x0002
        /*0092*/ 	.short	0x0010
        /*0094*/ 	.byte	0x00, 0xf4, 0x21, 0x00


	//----- nvinfo : EIATTR_KPARAM_INFO
	.align		4
.L_34:
        /*0098*/ 	.byte	0x04, 0x17
        /*009a*/ 	.short	(.L_36 - .L_35)
.L_35:
        /*009c*/ 	.word	0x00000000
        /*00a0*/ 	.short	0x0001
        /*00a2*/ 	.short	0x0008
        /*00a4*/ 	.byte	0x00, 0xf4, 0x21, 0x00


	//----- nvinfo : EIATTR_KPARAM_INFO
	.align		4
.L_36:
        /*00a8*/ 	.byte	0x04, 0x17
        /*00aa*/ 	.short	(.L_38 - .L_37)
.L_37:
        /*00ac*/ 	.word	0x00000000
        /*00b0*/ 	.short	0x0000
        /*00b2*/ 	.short	0x0000
        /*00b4*/ 	.byte	0x00, 0xf4, 0x21, 0x00


	//----- nvinfo : EIATTR_AT_ENTRY_FRAGMENTS
	.align		4
.L_38:
        /*00b8*/ 	.byte	0x04, 0x4f
        /*00ba*/ 	.short	(.L_40 - .L_39)


	//   ....[0]....
.L_39:
        /*00bc*/ 	.word	0x00000004


	//----- nvinfo : EIATTR_RESERVED_SMEM_USED
	.align		4
.L_40:
        /*00c0*/ 	.byte	0x01, 0x41
	.zero		2


	//----- nvinfo : EIATTR_SPARSE_MMA_MASK
	.align		4
        /*00c4*/ 	.byte	0x03, 0x50
        /*00c6*/ 	.short	0x0000


	//----- nvinfo : EIATTR_TCGEN05_1CTA_USED
	.align		4
        /*00c8*/ 	.byte	0x01, 0x51
	.zero		2


	//----- nvinfo : EIATTR_MAXREG_COUNT
	.align		4
        /*00cc*/ 	.byte	0x03, 0x1b
        /*00ce*/ 	.short	0x00ff


	//----- nvinfo : EIATTR_NUM_BARRIERS
	.align		4
        /*00d0*/ 	.byte	0x02, 0x4c
        /*00d2*/ 	.byte	0x01
	.zero		1


	//----- nvinfo : EIATTR_INT_WARP_WIDE_INSTR_OFFSETS
	.align		4
        /*00d4*/ 	.byte	0x04, 0x31
        /*00d6*/ 	.short	(.L_42 - .L_41)


	//   ....[0]....
.L_41:
        /*00d8*/ 	.word	0x00001650


	//   ....[1]....
        /*00dc*/ 	.word	0x00001670


	//   ....[2]....
        /*00e0*/ 	.word	0x000016f0


	//   ....[3]....
        /*00e4*/ 	.word	0x00001810


	//   ....[4]....
        /*00e8*/ 	.word	0x00001820


	//   ....[5]....
        /*00ec*/ 	.word	0x00001830


	//   ....[6]....
        /*00f0*/ 	.word	0x00001840


	//   ....[7]....
        /*00f4*/ 	.word	0x000019d0


	//   ....[8]....
        /*00f8*/ 	.word	0x000019e0


	//   ....[9]....
        /*00fc*/ 	.word	0x00001b00


	//   ....[10]....
        /*0100*/ 	.word	0x00001b10


	//   ....[11]....
        /*0104*/ 	.word	0x00001b60


	//   ....[12]....
        /*0108*/ 	.word	0x00001ba0


	//   ....[13]....
        /*010c*/ 	.word	0x00001ca0


	//   ....[14]....
        /*0110*/ 	.word	0x00001cb0


	//   ....[15]....
        /*0114*/ 	.word	0x00001ea0


	//   ....[16]....
        /*0118*/ 	.word	0x00001eb0


	//   ....[17]....
        /*011c*/ 	.word	0x000025d0


	//   ....[18]....
        /*0120*/ 	.word	0x00002620


	//----- nvinfo : EIATTR_COOP_GROUP_MASK_REGIDS
	.align		4
.L_42:
        /*0124*/ 	.byte	0x04, 0x29
        /*0126*/ 	.short	(.L_44 - .L_43)


	//   ....[0]....
.L_43:
        /*0128*/ 	.word	0xffffffff


	//   ....[1]....
        /*012c*/ 	.word	0xffffffff


	//   ....[2]....
        /*0130*/ 	.word	0xffffffff


	//   ....[3]....
        /*0134*/ 	.word	0xffffffff


	//   ....[4]....
        /*0138*/ 	.word	0xffffffff


	//   ....[5]....
        /*013c*/ 	.word	0xffffffff


	//   ....[6]....
        /*0140*/ 	.word	0xffffffff


	//   ....[7]....
        /*0144*/ 	.word	0xffffffff


	//   ....[8]....
        /*0148*/ 	.word	0xffffffff


	//   ....[9]....
        /*014c*/ 	.word	0xffffffff


	//----- nvinfo : EIATTR_COOP_GROUP_INSTR_OFFSETS
	.align		4
.L_44:
        /*0150*/ 	.byte	0x04, 0x28
        /*0152*/ 	.short	(.L_46 - .L_45)


	//   ....[0]....
.L_45:
        /*0154*/ 	.word	0x00000050


	//   ....[1]....
        /*0158*/ 	.word	0x00000310


	//   ....[2]....
        /*015c*/ 	.word	0x000004f0


	//   ....[3]....
        /*0160*/ 	.word	0x000009a0


	//   ....[4]....
        /*0164*/ 	.word	0x00000ae0


	//   ....[5]....
        /*0168*/ 	.word	0x00000f50


	//   ....[6]....
        /*016c*/ 	.word	0x00001090


	//   ....[7]....
        /*0170*/ 	.word	0x000014e0


	//   ....[8]....
        /*0174*/ 	.word	0x00002460


	//   ....[9]....
        /*0178*/ 	.word	0x000026d0


	//----- nvinfo : EIATTR_VRC_CTA_INIT_COUNT
	.align		4
.L_46:
        /*017c*/ 	.byte	0x02, 0x4a
        /*017e*/ 	.byte	0x80
	.zero		1


	//----- nvinfo : EIATTR_MBARRIER_INSTR_OFFSETS
	.align		4
        /*0180*/ 	.byte	0x04, 0x39
        /*0182*/ 	.short	(.L_48 - .L_47)


	//   ....[0]....
.L_47:
        /*0184*/ 	.word	0x00001710
        /*0188*/ 	.word	0x000000ff
        /*018c*/ 	.word	0x00002000
        /*0190*/ 	.short	0x0100
        /*0192*/ 	.byte	0x08
	.zero		1


	//   ....[1]....
        /*0194*/ 	.word	0x00001720
        /*0198*/ 	.word	0x000000ff
        /*019c*/ 	.word	0x00002010
        /*01a0*/ 	.short	0x0100
        /*01a2*/ 	.byte	0x08
	.zero		1


	//   ....[2]....
        /*01a4*/ 	.word	0x00001920
        /*01a8*/ 	.word	0x000000ff
        /*01ac*/ 	.word	0x00002000
        /*01b0*/ 	.short	0x010a
        /*01b2*/ 	.byte	0x08
	.zero		1


	//   ....[3]....
        /*01b4*/ 	.word	0x00001a30
        /*01b8*/ 	.word	0x000000ff
        /*01bc*/ 	.word	0x00002010
        /*01c0*/ 	.short	0x010a
        /*01c2*/ 	.byte	0x08
	.zero		1


	//   ....[4]....
        /*01c4*/ 	.word	0x00001c10
        /*01c8*/ 	.word	0x000000ff
        /*01cc*/ 	.word	0x00002000
        /*01d0*/ 	.short	0x010a
        /*01d2*/ 	.byte	0x08
	.zero		1


	//   ....[5]....
        /*01d4*/ 	.word	0x00001cf0
        /*01d8*/ 	.word	0x000000ff
        /*01dc*/ 	.word	0x00002010
        /*01e0*/ 	.short	0x010a
        /*01e2*/ 	.byte	0x08
	.zero		1


	//   ....[6]....
        /*01e4*/ 	.word	0x00001d80
        /*01e8*/ 	.word	0x000000ff
        /*01ec*/ 	.word	0x00002000
        /*01f0*/ 	.short	0x0108
        /*01f2*/ 	.byte	0x08
	.zero		1


	//   ....[7]....
        /*01f4*/ 	.word	0x00001d90
        /*01f8*/ 	.word	0x000000ff
        /*01fc*/ 	.word	0x00002010
        /*0200*/ 	.short	0x0108
        /*0202*/ 	.byte	0x08
	.zero		1


	//   ....[8]....
        /*0204*/ 	.word	0x000026f0
        /*0208*/ 	.word	0x000000ff
        /*020c*/ 	.word	0x00002000
        /*0210*/ 	.short	0x010a
        /*0212*/ 	.byte	0x08
	.zero		1


	//   ....[9]....
        /*0214*/ 	.word	0x00002720
        /*0218*/ 	.word	0x000000ff
        /*021c*/ 	.word	0x00002010
        /*0220*/ 	.short	0x010a
        /*0222*/ 	.byte	0x08
	.zero		1


	//   ....[10]....
        /*0224*/ 	.word	0x00002750
        /*0228*/ 	.word	0x000000ff
        /*022c*/ 	.word	0x00002000
        /*0230*/ 	.short	0x010a
        /*0232*/ 	.byte	0x08
	.zero		1


	//   ....[11]....
        /*0234*/ 	.word	0x00002780
        /*0238*/ 	.word	0x000000ff
        /*023c*/ 	.word	0x00002010
        /*0240*/ 	.short	0x010a
        /*0242*/ 	.byte	0x08
	.zero		1


	//----- nvinfo : EIATTR_NUM_MBARRIERS
	.align		4
.L_48:
        /*0244*/ 	.byte	0x03, 0x38
        /*0246*/ 	.short	0x0002


	//----- nvinfo : EIATTR_EXIT_INSTR_OFFSETS
	.align		4
        /*0248*/ 	.byte	0x04, 0x1c
        /*024a*/ 	.short	(.L_50 - .L_49)


	//   ....[0]....
.L_49:
        /*024c*/ 	.word	0x000026e0


	//----- nvinfo : EIATTR_REQNTID
	.align		4
.L_50:
        /*0250*/ 	.byte	0x04, 0x10
        /*0252*/ 	.short	(.L_52 - .L_51)
.L_51:
        /*0254*/ 	.word	0x00000080
        /*0258*/ 	.word	0x00000001
        /*025c*/ 	.word	0x00000001


	//----- nvinfo : EIATTR_CRS_STACK_SIZE
	.align		4
.L_52:
        /*0260*/ 	.byte	0x04, 0x1e
        /*0262*/ 	.short	(.L_54 - .L_53)
.L_53:
        /*0264*/ 	.word	0x00000000


	//----- nvinfo : EIATTR_CBANK_PARAM_SIZE
	.align		4
.L_54:
        /*0268*/ 	.byte	0x03, 0x19
        /*026a*/ 	.short	0x0050


	//----- nvinfo : EIATTR_PARAM_CBANK
	.align		4
        /*026c*/ 	.byte	0x04, 0x0a
        /*026e*/ 	.short	(.L_56 - .L_55)
	.align		4
.L_55:
        /*0270*/ 	.word	index@(.nv.constant0.gluon_tcgen05)
        /*0274*/ 	.short	0x0380
        /*0276*/ 	.short	0x0050


	//----- nvinfo : EIATTR_SW_WAR
	.align		4
.L_56:
        /*0278*/ 	.byte	0x04, 0x36
        /*027a*/ 	.short	(.L_58 - .L_57)
.L_57:
        /*027c*/ 	.word	0x00000008
.L_58:


//--------------------- .nv.compat                --------------------------
	.section	.nv.compat,"",@"SHT_CUDA_COMPAT_INFO"
	.align	4
        /*0000*/ 	.byte	0x02, 0x02, 0x02, 0x00, 0x02, 0x05, 0x05, 0x00, 0x02, 0x03, 0x03, 0x00, 0x02, 0x06, 0x01, 0x00


//--------------------- .nv.callgraph             --------------------------
	.section	.nv.callgraph,"",@"SHT_CUDA_CALLGRAPH"
	.align	4
	.sectionentsize	8
	.align		4
        /*0000*/ 	.word	0x00000000
	.align		4
        /*0004*/ 	.word	0xffffffff
	.align		4
        /*0008*/ 	.word	0x00000000
	.align		4
        /*000c*/ 	.word	0xfffffffe
	.align		4
        /*0010*/ 	.word	0x00000000
	.align		4
        /*0014*/ 	.word	0xfffffffd
	.align		4
        /*0018*/ 	.word	0x00000000
	.align		4
        /*001c*/ 	.word	0xfffffffc


//--------------------- .text.gluon_tcgen05       --------------------------
	.section	.text.gluon_tcgen05,"ax",@progbits
	.align	128
        .global         gluon_tcgen05
        .type           gluon_tcgen05,@function
        .size           gluon_tcgen05,(.L_x_73 - gluon_tcgen05)
        .other          gluon_tcgen05,@"STO_CUDA_ENTRY STV_DEFAULT"
gluon_tcgen05:
.text.gluon_tcgen05:
[----:B------:R-:W1:Y:S01]  /*0000*/  LDC R1, c[0x0][0x37c] ;  /* 0x0000df00ff017b82 */ /* 0x000e620000000800 */
[----:B------:R-:W2:Y:S02]  /*0010*/  S2R R0, SR_TID.X ;  /* 0x0000000000007919 */ /* 0x000ea40000002100 */
[----:B--2---:R-:W-:-:S13]  /*0020*/  ISETP.GE.U32.AND P2, PT, R0, 0x20, PT ;  /* 0x000000200000780c */ /* 0x004fda0003f46070 */
[----:B------:R-:W-:Y:S05]  /*0030*/  @P2 BRA `(.L_x_0) ;  /* 0x0000000000b82947 */ /* 0x000fea0003800000 */
[----:B------:R-:W2:Y:S01]  /*0040*/  S2UR UR6, SR_CgaCtaId ;  /* 0x00000000000679c3 */ /* 0x000ea20000008800 */
[----:B------:R-:W-:Y:S01]  /*0050*/  NOP ;  /* 0x0000000000007918 */ /* 0x000fe20000000000 */
[----:B------:R-:W-:Y:S02]  /*0060*/  UMOV UR4, 0x40 ;  /* 0x0000004000047882 */ /* 0x000fe40000000000 */
[----:B--2---:R-:W-:-:S09]  /*0070*/  ULEA UR4, UR6, UR4, 0x18 ;  /* 0x0000000406047291 */ /* 0x004fd2000f8ec0ff */
[----:B------:R-:W2:Y:S01]  /*0080*/  LDS.U8 R2, [UR4] ;  /* 0x00000004ff027984 */ /* 0x000ea20008000000 */
[----:B------:R-:W-:Y:S02]  /*0090*/  UMOV UR4, 0x400 ;  /* 0x0000040000047882 */ /* 0x000fe40000000000 */
[----:B------:R-:W-:Y:S01]  /*00a0*/  ULEA UR4, UR6, UR4, 0x18 ;  /* 0x0000000406047291 */ /* 0x000fe2000f8ec0ff */
[----:B--2---:R-:W-:-:S13]  /*00b0*/  ISETP.NE.AND P0, PT, R2, RZ, PT ;  /* 0x000000ff0200720c */ /* 0x004fda0003f05270 */
[----:B------:R-:W-:Y:S05]  /*00c0*/  @P0 BRA `(.L_x_1) ;  /* 0x00000000007c0947 */ /* 0x000fea0003800000 */
[----:B------:R-:W-:-:S13]  /*00d0*/  ELECT P0, URZ, PT ;  /* 0x0000000000ff782f */ /* 0x000fda0003800000 */
[----:B------:R-:W-:Y:S05]  /*00e0*/  @!P0 BRA `(.L_x_2) ;  /* 0x0000000000848947 */ /* 0x000fea0003800000 */
[----:B------:R-:W-:Y:S01]  /*00f0*/  UMOV UR5, 0x4 ;  /* 0x0000000400057882 */ /* 0x000fe20000000000 */
[----:B------:R-:W-:Y:S02]  /*0100*/  IMAD.MOV.U32 R5, RZ, RZ, 0x1 ;  /* 0x00000001ff057424 */ /* 0x000fe400078e00ff */
[----:B------:R-:W-:Y:S02]  /*0110*/  IMAD.MOV.U32 R3, RZ, RZ, 0xf ;  /* 0x0000000fff037424 */ /* 0x000fe400078e00ff */
[----:B------:R-:W-:Y:S04]  /*0120*/  DEPBAR.LE SB2, 0x36 ;  /* 0x0000ad800000791a */ /* 0x000fe80000000000 */
[----:B------:R-:W2:Y:S02]  /*0130*/  UTCATOMSWS.FIND_AND_SET.ALIGN UP0, UR5, UR5 ;  /* 0x00000005000575e3 */ /* 0x000ea40008000800 */
[----:B--2---:R-:W-:-:S04]  /*0140*/  PLOP3.LUT P0, PT, PT, PT, UP0, 0x80, 0x8 ;  /* 0x000000000008781c */ /* 0x004fc80003f0f008 */
[----:B------:R-:W-:-:S04]  /*0150*/  SEL R2, RZ, 0xffffffff, !P0 ;  /* 0xffffffffff027807 */ /* 0x000fc80004000000 */
[----:B------:R-:W-:Y:S01]  /*0160*/  ISETP.NE.AND P0, PT, R2, RZ, PT ;  /* 0x000000ff0200720c */ /* 0x000fe20003f05270 */
[----:B------:R-:W-:-:S12]  /*0170*/  IMAD.U32 R2, RZ, RZ, UR5 ;  /* 0x00000005ff027e24 */ /* 0x000fd8000f8e00ff */
[----:B------:R-:W-:Y:S05]  /*0180*/  @P0 BRA `(.L_x_3) ;  /* 0x0000000000240947 */ /* 0x000fea0003800000 */
.L_x_4:
[----:B------:R-:W-:Y:S05]  /*0190*/  NANOSLEEP 0x64 ;  /* 0x000000640000795d */ /* 0x000fea0003800000 */
[----:B------:R-:W-:-:S05]  /*01a0*/  UMOV UR5, 0x4 ;  /* 0x0000000400057882 */ /* 0x000fca0000000000 */
[----:B------:R-:W-:Y:S04]  /*01b0*/  DEPBAR.LE SB2, 0x36 ;  /* 0x0000ad800000791a */ /* 0x000fe80000000000 */
[----:B------:R-:W2:Y:S02]  /*01c0*/  UTCATOMSWS.FIND_AND_SET.ALIGN UP0, UR5, UR5 ;  /* 0x00000005000575e3 */ /* 0x000ea40008000800 */
[----:B--2---:R-:W-:-:S04]  /*01d0*/  PLOP3.LUT P0, PT, PT, PT, UP0, 0x80, 0x8 ;  /* 0x000000000008781c */ /* 0x004fc80003f0f008 */
[----:B------:R-:W-:-:S04]  /*01e0*/  SEL R2, RZ, 0xffffffff, !P0 ;  /* 0xffffffffff027807 */ /* 0x000fc80004000000 */
[----:B------:R-:W-:Y:S01]  /*01f0*/  ISETP.NE.AND P0, PT, R2, RZ, PT ;  /* 0x000000ff0200720c */ /* 0x000fe20003f05270 */
[----:B------:R-:W-:-:S12]  /*0200*/  IMAD.U32 R2, RZ, RZ, UR5 ;  /* 0x00000005ff027e24 */ /* 0x000fd8000f8e00ff */
[----:B------:R-:W-:Y:S05]  /*0210*/  @!P0 BRA `(.L_x_4) ;  /* 0xfffffffc00dc8947 */ /* 0x000fea000383ffff */
.L_x_3:
[C---:B------:R-:W-:Y:S01]  /*0220*/  VIADD R4, R2.reuse, 0x10 ;  /* 0x0000001002047836 */ /* 0x040fe20000000000 */
[----:B------:R-:W-:Y:S01]  /*0230*/  UMOV UR5, 0x50 ;  /* 0x0000005000057882 */ /* 0x000fe20000000000 */
[----:B------:R-:W-:Y:S01]  /*0240*/  SHF.L.U32 R3, R3, R2, RZ ;  /* 0x0000000203037219 */ /* 0x000fe200000006ff */
[----:B------:R-:W-:Y:S01]  /*0250*/  ULEA UR5, UR6, UR5, 0x18 ;  /* 0x0000000506057291 */ /* 0x000fe2000f8ec0ff */
[----:B------:R-:W-:Y:S01]  /*0260*/  IMAD.SHL.U32 R2, R2, 0x20, RZ ;  /* 0x0000002002027824 */ /* 0x000fe200078e00ff */
[----:B------:R-:W-:-:S04]  /*0270*/  SHF.L.U32 R4, R5, R4, RZ ;  /* 0x0000000405047219 */ /* 0x000fc800000006ff */
[----:B------:R-:W-:-:S05]  /*0280*/  LOP3.LUT R3, R4, R3, RZ, 0xfc, !PT ;  /* 0x0000000304037212 */ /* 0x000fca00078efcff */
[----:B------:R2:W-:Y:S04]  /*0290*/  ATOMS.OR RZ, [UR5], R3 ;  /* 0x00000003ffff798c */ /* 0x0005e8000b000005 */
[----:B------:R2:W-:Y:S01]  /*02a0*/  STS [UR4], R2 ;  /* 0x00000002ff007988 */ /* 0x0005e20008000804 */
[----:B------:R-:W-:Y:S05]  /*02b0*/  BRA `(.L_x_2) ;  /* 0x0000000000107947 */ /* 0x000fea0003800000 */
.L_x_1:
[----:B------:R-:W-:Y:S01]  /*02c0*/  IMAD.MOV.U32 R3, RZ, RZ, -0x1 ;  /* 0xffffffffff037424 */ /* 0x000fe200078e00ff */
[----:B------:R-:W-:-:S04]  /*02d0*/  MOV R2, 0x300 ;  /* 0x0000030000027802 */ /* 0x000fc80000000f00 */
[----:B------:R2:W-:Y:S03]  /*02e0*/  STS [UR4], R3 ;  /* 0x00000003ff007988 */ /* 0x0005e60008000804 */
[----:B-12---:R-:W-:Y:S05]  /*02f0*/  CALL.REL.NOINC `($__internal_1_$__cuda_sm10x_tcgen05_guardrail_trap_phase_invalid_during_alloc) ;  /* 0x0000002400387944 */ /* 0x006fea0003c00000 */
.L_x_2:
[----:B------:R-:W-:Y:S05]  /*0300*/  WARPSYNC.ALL ;  /* 0x0000000000007948 */ /* 0x000fea0003800000 */
[----:B------:R-:W-:Y:S01]  /*0310*/  NOP ;  /* 0x0000000000007918 */ /* 0x000fe20000000000 */
.L_x_0:
[----:B------:R-:W3:Y:S08]  /*0320*/  S2UR UR4, SR_CgaCtaId ;  /* 0x00000000000479c3 */ /* 0x000ef00000008800 */
[----:B------:R-:W-:Y:S01]  /*0330*/  BAR.SYNC.DEFER_BLOCKING 0x0 ;  /* 0x0000000000007b1d */ /* 0x000fe20000010000 */
[----:B------:R-:W-:-:S05]  /*0340*/  LOP3.LUT R132, R0, 0x7f, RZ, 0xc0, !PT ;  /* 0x0000007f00847812 */ /* 0x000fca00078ec0ff */
[----:B------:R-:W-:Y:S02]  /*0350*/  UMOV UR8, 0x400 ;  /* 0x0000040000087882 */ /* 0x000fe40000000000 */
[----:B------:R-:W4:Y:S08]  /*0360*/  LDC R10, c[0x0][0x3a0] ;  /* 0x0000e800ff0a7b82 */ /* 0x000f300000000800 */
[----:B------:R-:W5:Y:S01]  /*0370*/  S2UR UR9, SR_CTAID.Y ;  /* 0x00000000000979c3 */ /* 0x000f620000002600 */
[----:B---3--:R-:W-:-:S09]  /*0380*/  ULEA UR8, UR4, UR8, 0x18 ;  /* 0x0000000804087291 */ /* 0x008fd2000f8ec0ff */
[----:B--2---:R-:W2:Y:S01]  /*0390*/  LDS R3, [UR8] ;  /* 0x00000008ff037984 */ /* 0x004ea20008000800 */
[----:B------:R-:W-:Y:S06]  /*03a0*/  BAR.SYNC.DEFER_BLOCKING 0x0 ;  /* 0x0000000000007b1d */ /* 0x000fec0000010000 */
[----:B------:R-:W-:Y:S05]  /*03b0*/  @P2 BRA `(.L_x_5) ;  /* 0x0000000000182947 */ /* 0x000fea0003800000 */
[----:B------:R-:W-:Y:S01]  /*03c0*/  ELECT P0, URZ, PT ;  /* 0x0000000000ff782f */ /* 0x000fe20003800000 */
[----:B------:R-:W-:Y:S01]  /*03d0*/  IMAD.MOV.U32 R2, RZ, RZ, 0x1 ;  /* 0x00000001ff027424 */ /* 0x000fe200078e00ff */
[----:B------:R-:W-:Y:S01]  /*03e0*/  UMOV UR5, 0x40 ;  /* 0x0000004000057882 */ /* 0x000fe20000000000 */
[----:B------:R-:W-:Y:S01]  /*03f0*/  UVIRTCOUNT.DEALLOC.SMPOOL 0x80 ;  /* 0x000000800000784c */ /* 0x000fe20000000000 */
[----:B------:R-:W-:-:S09]  /*0400*/  ULEA UR5, UR4, UR5, 0x18 ;  /* 0x0000000504057291 */ /* 0x000fd2000f8ec0ff */
[----:B------:R3:W-:Y:S03]  /*0410*/  @P0 STS.U8 [UR5], R2 ;  /* 0x00000002ff000988 */ /* 0x0007e60008000005 */
.L_x_5:
[----:B------:R-:W3:Y:S01]  /*0420*/  S2UR UR4, SR_CTAID.Z ;  /* 0x00000000000479c3 */ /* 0x000ee20000002700 */
[----:B------:R-:W5:Y:S01]  /*0430*/  LDCU UR5, c[0x0][0x370] ;  /* 0x00006e00ff0577ac */ /* 0x000f620008000800 */
[----:B------:R-:W-:Y:S01]  /*0440*/  ISETP.GE.U32.AND P0, PT, R132, 0x20, PT ;  /* 0x000000208400780c */ /* 0x000fe20003f06070 */
[----:B----4-:R-:W-:Y:S01]  /*0450*/  VIADD R5, R10, 0xffffffff ;  /* 0xffffffff0a057836 */ /* 0x010fe20000000000 */
[C---:B------:R-:W-:Y:S01]  /*0460*/  ISETP.NE.U32.AND P3, PT, R132.reuse, RZ, PT ;  /* 0x000000ff8400720c */ /* 0x040fe20003f65070 */
[----:B------:R-:W3:Y:S01]  /*0470*/  LDCU UR6, c[0x0][0x374] ;  /* 0x00006e80ff0677ac */ /* 0x000ee20008000800 */
[----:B------:R-:W-:Y:S01]  /*0480*/  LEA R4, R132, UR8, 0x2 ;  /* 0x0000000884047c11 */ /* 0x000fe2000f8e10ff */
[----:B------:R-:W-:Y:S01]  /*0490*/  BSSY.RECONVERGENT B0, `(.L_x_6) ;  /* 0x0000015000007945 */ /* 0x000fe20003800200 */
[----:B------:R-:W5:Y:S01]  /*04a0*/  S2UR UR11, SR_CTAID.X ;  /* 0x00000000000b79c3 */ /* 0x000f620000002500 */
[----:B------:R-:W4:Y:S01]  /*04b0*/  LDCU.64 UR12, c[0x0][0x3c0] ;  /* 0x00007800ff0c77ac */ /* 0x000f220008000a00 */
[----:B--2---:R-:W-:-:S05]  /*04c0*/  R2UR UR25, R3 ;  /* 0x00000000031972ca */ /* 0x004fca00000e0000 */
[----:B------:R2:W-:Y:S01]  /*04d0*/  @!P0 STS [R4], RZ ;  /* 0x000000ff04008388 */ /* 0x0005e20000000800 */
[----:B------:R-:W1:Y:S01]  /*04e0*/  LDC R6, c[0x0][0x398] ;  /* 0x0000e600ff067b82 */ /* 0x000e620000000800 */
[----:B------:R-:W-:Y:S02]  /*04f0*/  NOP ;  /* 0x0000000000007918 */ /* 0x000fe40000000000 */
[----:B------:R2:W-:Y:S01]  /*0500*/  @!P3 STS [UR8+0x20], R5 ;  /* 0x00002005ff00b988 */ /* 0x0005e20008000808 */
[----:B---3-5:R-:W-:-:S04]  /*0510*/  UIMAD UR4, UR4, UR6, UR9 ;  /* 0x00000006040472a4 */ /* 0x028fc8000f8e0209 */
[----:B------:R-:W-:-:S04]  /*0520*/  UIMAD UR4, UR4, UR5, UR11 ;  /* 0x00000005040472a4 */ /* 0x000fc8000f8e020b */
[----:B------:R-:W-:-:S04]  /*0530*/  UIMAD UR4, UR4, 0x180, URZ ;  /* 0x00000180040478a4 */ /* 0x000fc8000f8e02ff */
[----:B----4-:R-:W-:Y:S01]  /*0540*/  UIADD3 UR6, UP0, UPT, UR4, UR12, URZ ;  /* 0x0000000c04067290 */ /* 0x010fe2000ff1e0ff */
[----:B-1----:R-:W-:-:S03]  /*0550*/  VIADD R6, R6, 0xffffffff ;  /* 0xffffffff06067836 */ /* 0x002fc60000000000 */
[----:B------:R-:W-:Y:S01]  /*0560*/  ULEA.HI.X.SX32 UR7, UR4, UR13, 0x1, UP0 ;  /* 0x0000000d04077291 */ /* 0x000fe200080f0eff */
[----:B--2---:R-:W-:Y:S11]  /*0570*/  @P3 BRA `(.L_x_7) ;  /* 0x0000000000183947 */ /* 0x004ff60003800000 */
[----:B------:R-:W1:Y:S01]  /*0580*/  LDS R2, [UR8+0x8] ;  /* 0x00000808ff027984 */ /* 0x000e620008000800 */
[----:B------:R-:W2:Y:S01]  /*0590*/  LDC.64 R8, c[0x0][0x380] ;  /* 0x0000e000ff087b82 */ /* 0x000ea20000000a00 */
[----:B------:R-:W-:Y:S02]  /*05a0*/  IMAD.MOV.U32 R3, RZ, RZ, 0x70 ;  /* 0x00000070ff037424 */ /* 0x000fe400078e00ff */
[----:B--2---:R2:W-:Y:S03]  /*05b0*/  STS.64 [UR8], R8 ;  /* 0x00000008ff007988 */ /* 0x0045e60008000a08 */
[----:B-1----:R-:W-:-:S05]  /*05c0*/  LOP3.LUT R2, R2, 0x10, R3, 0xd8, !PT ;  /* 0x0000001002027812 */ /* 0x002fca00078ed803 */
[----:B------:R2:W-:Y:S02]  /*05d0*/  STS [UR8+0x8], R2 ;  /* 0x00000802ff007988 */ /* 0x0005e40008000808 */
.L_x_7:
[----:B------:R-:W-:Y:S05]  /*05e0*/  BSYNC.RECONVERGENT B0 ;  /* 0x0000000000007941 */ /* 0x000fea0003800200 */
.L_x_6:
[----:B------:R-:W-:Y:S04]  /*05f0*/  BSSY.RECONVERGENT B0, `(.L_x_8) ;  /* 0x000000a000007945 */ /* 0x000fe80003800200 */
[----:B------:R-:W-:Y:S05]  /*0600*/  @P3 BRA `(.L_x_9) ;  /* 0x0000000000203947 */ /* 0x000fea0003800000 */
[----:B--2---:R-:W1:Y:S01]  /*0610*/  LDS R2, [UR8+0x34] ;  /* 0x00003408ff027984 */ /* 0x004e620008000800 */
[----:B------:R-:W-:Y:S02]  /*0620*/  IMAD.MOV.U32 R3, RZ, RZ, 0x1f000000 ;  /* 0x1f000000ff037424 */ /* 0x000fe400078e00ff */
[----:B------:R-:W-:Y:S01]  /*0630*/  @!P3 IMAD.MOV.U32 R7, RZ, RZ, 0x7f ;  /* 0x0000007fff07b424 */ /* 0x000fe200078e00ff */
[----:B------:R-:W2:Y:S02]  /*0640*/  @!P3 LDS R8, [UR8+0x38] ;  /* 0x00003808ff08b984 */ /* 0x000ea40008000800 */
[----:B-1----:R-:W-:Y:S02]  /*0650*/  LOP3.LUT R2, R2, 0xff000000, R3, 0xb8, !PT ;  /* 0xff00000002027812 */ /* 0x002fe400078eb803 */
[----:B--2---:R-:W-:-:S03]  /*0660*/  @!P3 LOP3.LUT R3, R8, 0xff, R7, 0xb8, !PT ;  /* 0x000000ff0803b812 */ /* 0x004fc600078eb807 */
[----:B------:R1:W-:Y:S04]  /*0670*/  STS [UR8+0x34], R2 ;  /* 0x00003402ff007988 */ /* 0x0003e80008000808 */
[----:B------:R1:W-:Y:S02]  /*0680*/  @!P3 STS [UR8+0x38], R3 ;  /* 0x00003803ff00b988 */ /* 0x0003e40008000808 */
.L_x_9:
[----:B------:R-:W-:Y:S05]  /*0690*/  BSYNC.RECONVERGENT B0 ;  /* 0x0000000000007941 */ /* 0x000fea0003800200 */
.L_x_8:
[----:B------:R-:W-:Y:S04]  /*06a0*/  BSSY.RECONVERGENT B0, `(.L_x_10) ;  /* 0x000000a000007945 */ /* 0x000fe80003800200 */
[----:B------:R-:W-:Y:S05]  /*06b0*/  @P3 BRA `(.L_x_11) ;  /* 0x0000000000203947 */ /* 0x000fea0003800000 */
[----:B-12---:R-:W1:Y:S01]  /*06c0*/  LDS R2, [UR8+0x1c] ;  /* 0x00001c08ff027984 */ /* 0x006e620008000800 */
[----:B------:R-:W2:Y:S03]  /*06d0*/  LDC.64 R8, c[0x0][0x3a8] ;  /* 0x0000ea00ff087b82 */ /* 0x000ea60000000a00 */
[----:B------:R3:W-:Y:S01]  /*06e0*/  STS [UR8+0x24], R6 ;  /* 0x00002406ff007988 */ /* 0x0007e20008000808 */
[--C-:B--2---:R-:W-:Y:S02]  /*06f0*/  SHF.R.U32.HI R7, RZ, 0x4, R9.reuse ;  /* 0x00000004ff077819 */ /* 0x104fe40000011609 */
[----:B------:R-:W-:-:S05]  /*0700*/  SHF.R.U64 R3, R8, 0x4, R9 ;  /* 0x0000000408037819 */ /* 0x000fca0000001209 */
[----:B------:R3:W-:Y:S01]  /*0710*/  STS [UR8+0xc], R3 ;  /* 0x00000c03ff007988 */ /* 0x0007e20008000808 */
[----:B-1----:R-:W-:-:S05]  /*0720*/  LOP3.LUT R2, R2, 0xf, R7, 0xb8, !PT ;  /* 0x0000000f02027812 */ /* 0x002fca00078eb807 */
[----:B------:R3:W-:Y:S02]  /*0730*/  STS [UR8+0x1c], R2 ;  /* 0x00001c02ff007988 */ /* 0x0007e40008000808 */
.L_x_11:
[----:B------:R-:W-:Y:S05]  /*0740*/  BSYNC.RECONVERGENT B0 ;  /* 0x0000000000007941 */ /* 0x000fea0003800200 */
.L_x_10:
[----:B------:R-:W-:Y:S04]  /*0750*/  BSSY.RECONVERGENT B1, `(.L_x_12) ;  /* 0x000001d000017945 */ /* 0x000fe80003800200 */
[----:B------:R-:W-:Y:S04]  /*0760*/  BSSY.RELIABLE B0, `(.L_x_13) ;  /* 0x0000018000007945 */ /* 0x000fe80003800100 */
[----:B------:R-:W-:Y:S05]  /*0770*/  @P3 BRA `(.L_x_14) ;  /* 0x00000000001c3947 */ /* 0x000fea0003800000 */
[----:B-123--:R-:W1:Y:S02]  /*0780*/  LDS R2, [UR8+0x34] ;  /* 0x00003408ff027984 */ /* 0x00ee640008000800 */
[----:B-1----:R-:W-:-:S05]  /*0790*/  LOP3.LUT R2, R2, 0x7, RZ, 0xb8, !PT ;  /* 0x0000000702027812 */ /* 0x002fca00078eb8ff */
[----:B------:R1:W-:Y:S01]  /*07a0*/  STS [UR8+0x34], R2 ;  /* 0x00003402ff007988 */ /* 0x0003e20008000808 */
[----:B------:R-:W-:Y:S05]  /*07b0*/  @P3 BRA `(.L_x_15) ;  /* 0x00000000001c3947 */ /* 0x000fea0003800000 */
[----:B-1----:R-:W1:Y:S02]  /*07c0*/  LDS R2, [UR8+0x34] ;  /* 0x00003408ff027984 */ /* 0x002e640008000800 */
[----:B-1----:R-:W-:-:S05]  /*07d0*/  LOP3.LUT R2, R2, 0x38, RZ, 0xb8, !PT ;  /* 0x0000003802027812 */ /* 0x002fca00078eb8ff */
[----:B------:R4:W-:Y:S02]  /*07e0*/  STS [UR8+0x34], R2 ;  /* 0x00003402ff007988 */ /* 0x0009e40008000808 */
.L_x_14:
[----:B------:R-:W-:Y:S05]  /*07f0*/  @P3 BRA `(.L_x_16) ;  /* 0x00000000001c3947 */ /* 0x000fea0003800000 */
[----:B-1234-:R-:W1:Y:S02]  /*0800*/  LDS R2, [UR8+0x8] ;  /* 0x00000808ff027984 */ /* 0x01ee640008000800 */
[----:B-1----:R-:W-:-:S05]  /*0810*/  LOP3.LUT R2, R2, 0x780, RZ, 0xb8, !PT ;  /* 0x0000078002027812 */ /* 0x002fca00078eb8ff */
[----:B------:R2:W-:Y:S02]  /*0820*/  STS [UR8+0x8], R2 ;  /* 0x00000802ff007988 */ /* 0x0005e40008000808 */
.L_x_15:
[----:B------:R-:W-:Y:S05]  /*0830*/  @P3 BRA `(.L_x_17) ;  /* 0x0000000000283947 */ /* 0x000fea0003800000 */
[----:B-12---:R-:W1:Y:S02]  /*0840*/  LDS R2, [UR8+0x8] ;  /* 0x00000808ff027984 */ /* 0x006e640008000800 */
[----:B-1----:R-:W-:-:S05]  /*0850*/  LOP3.LUT R2, R2, 0x1800, RZ, 0xb8, !PT ;  /* 0x0000180002027812 */ /* 0x002fca00078eb8ff */
[----:B------:R5:W-:Y:S02]  /*0860*/  STS [UR8+0x8], R2 ;  /* 0x00000802ff007988 */ /* 0x000be40008000808 */
.L_x_16:
[----:B------:R-:W-:Y:S05]  /*0870*/  @P3 BREAK.RELIABLE B0 ;  /* 0x0000000000003942 */ /* 0x000fea0003800100 */
[----:B------:R-:W-:Y:S05]  /*0880*/  @P3 BRA `(.L_x_18) ;  /* 0x0000000000243947 */ /* 0x000fea0003800000 */
[----:B-1-3--:R-:W1:Y:S01]  /*0890*/  LDS R3, [UR8+0x8] ;  /* 0x00000808ff037984 */ /* 0x00ae620008000800 */
[----:B--2-45:R-:W-:-:S05]  /*08a0*/  IMAD.MOV.U32 R2, RZ, RZ, 0x6000 ;  /* 0x00006000ff027424 */ /* 0x034fca00078e00ff */
[----:B-1----:R-:W-:-:S04]  /*08b0*/  LOP3.LUT R2, R3, 0x2000, R2, 0xd8, !PT ;  /* 0x0000200003027812 */ /* 0x002fc800078ed802 */
[----:B------:R-:W-:-:S05]  /*08c0*/  LOP3.LUT R2, R2, 0x400000, RZ, 0xb8, !PT ;  /* 0x0040000002027812 */ /* 0x000fca00078eb8ff */
[----:B------:R3:W-:Y:S02]  /*08d0*/  STS [UR8+0x8], R2 ;  /* 0x00000802ff007988 */ /* 0x0007e40008000808 */
.L_x_17:
[----:B------:R-:W-:Y:S05]  /*08e0*/  BSYNC.RELIABLE B0 ;  /* 0x0000000000007941 */ /* 0x000fea0003800100 */
.L_x_13:
[----:B-123--:R-:W1:Y:S02]  /*08f0*/  @!P3 LDS R2, [UR8+0x8] ;  /* 0x00000808ff02b984 */ /* 0x00ee640008000800 */
[----:B-1----:R-:W-:-:S05]  /*0900*/  @!P3 LOP3.LUT R2, R2, 0x8000, RZ, 0xb8, !PT ;  /* 0x000080000202b812 */ /* 0x002fca00078eb8ff */
[----:B------:R1:W-:Y:S02]  /*0910*/  @!P3 STS [UR8+0x8], R2 ;  /* 0x00000802ff00b988 */ /* 0x0003e40008000808 */
.L_x_18:
[----:B------:R-:W-:Y:S05]  /*0920*/  BSYNC.RECONVERGENT B1 ;  /* 0x0000000000017941 */ /* 0x000fea0003800200 */
.L_x_12:
[----:B------:R-:W-:Y:S05]  /*0930*/  WARPSYNC.ALL ;  /* 0x0000000000007948 */ /* 0x000fea0003800000 */
[----:B------:R-:W-:Y:S01]  /*0940*/  NOP ;  /* 0x0000000000007918 */ /* 0x000fe20000000000 */
[----:B------:R-:W1:Y:S02]  /*0950*/  LDC R7, c[0x0][0x39c] ;  /* 0x0000e700ff077b82 */ /* 0x000e640000000800 */
[----:B-1----:R-:W-:Y:S01]  /*0960*/  VIADD R7, R7, 0xffffffff ;  /* 0xffffffff07077836 */ /* 0x002fe20000000000 */
[----:B------:R-:W-:Y:S06]  /*0970*/  @P0 BRA `(.L_x_19) ;  /* 0x0000000000300947 */ /* 0x000fec0003800000 */
[----:B--2345:R-:W1:Y:S01]  /*0980*/  S2R R2, SR_LANEID ;  /* 0x0000000000027919 */ /* 0x03ce620000000000 */
[----:B------:R-:W-:Y:S05]  /*0990*/  WARPSYNC.ALL ;  /* 0x0000000000007948 */ /* 0x000fea0003800000 */
[----:B------:R-:W-:Y:S01]  /*09a0*/  NOP ;  /* 0x0000000000007918 */ /* 0x000fe20000000000 */
[----:B-1----:R-:W-:-:S05]  /*09b0*/  IMAD.SHL.U32 R8, R2, 0x4, RZ ;  /* 0x0000000402087824 */ /* 0x002fca00078e00ff */
[----:B------:R-:W1:Y:S01]  /*09c0*/  LDS R9, [R8+UR8] ;  /* 0x0000000808097984 */ /* 0x000e620008000800 */
[----:B------:R-:W-:-:S05]  /*09d0*/  IADD3 R2, P1, PT, R8, UR6, RZ ;  /* 0x0000000608027c10 */ /* 0x000fca000ff3e0ff */
[----:B------:R-:W-:-:S05]  /*09e0*/  IMAD.X R3, RZ, RZ, UR7, P1 ;  /* 0x00000007ff037e24 */ /* 0x000fca00088e06ff */
[----:B-1----:R1:W2:Y:S01]  /*09f0*/  ATOMG.E.EXCH.STRONG.GPU PT, RZ, [R2], R9 ;  /* 0x0000000902ff73a8 */ /* 0x0022a200041ee100 */
[----:B------:R-:W-:-:S04]  /*0a00*/  DEPBAR {5,4,3,2,1,0} ;  /* 0x0000003f0000791a */ /* 0x000fc80000000000 */
[----:B------:R-:W3:Y:S02]  /*0a10*/  CCTL.E.C.LDCU.IV.DEEP [UR6] ;  /* 0x0000000006007540 */ /* 0x000ee40009c08000 */
[----:B---3--:R1:W-:Y:S01]  /*0a20*/  UTMACCTL.IV [UR6] ;  /* 0x00000000060079b9 */ /* 0x0083e20008000000 */
[----:B------:R-:W-:Y:S01]  /*0a30*/  NOP ;  /* 0x0000000000007918 */ /* 0x000fe20000000000 */
.L_x_19:
[----:B------:R-:W-:Y:S05]  /*0a40*/  @P0 BRA `(.L_x_20) ;  /* 0x00000000000c0947 */ /* 0x000fea0003800000 */
[----:B------:R0:W-:Y:S01]  /*0a50*/  UTMACMDFLUSH ;  /* 0x00000000000079b7 */ /* 0x0001e20000000000 */
[----:B------:R-:W-:Y:S05]  /*0a60*/  @P0 BRA `(.L_x_20) ;  /* 0x0000000000040947 */ /* 0x000fea0003800000 */
[----:B------:R-:W-:-:S04]  /*0a70*/  DEPBAR.LE SB0, 0x0 ;  /* 0x000080000000791a */ /* 0x000fc80000000000 */
.L_x_20:
[----:B------:R-:W-:Y:S05]  /*0a80*/  WARPSYNC.ALL ;  /* 0x0000000000007948 */ /* 0x000fea0003800000 */
[----:B------:R-:W-:Y:S01]  /*0a90*/  NOP ;  /* 0x0000000000007918 */ /* 0x000fe20000000000 */
[----:B--2---:R-:W-:Y:S06]  /*0aa0*/  BAR.SYNC.DEFER_BLOCKING 0x0 ;  /* 0x0000000000007b1d */ /* 0x004fec0000010000 */
[----:B------:R-:W-:Y:S02]  /*0ab0*/  BSSY.RECONVERGENT B1, `(.L_x_21) ;  /* 0x000000b000017945 */ /* 0x000fe40003800200 */
[----:B------:R-:W-:Y:S06]  /*0ac0*/  BAR.SYNC.DEFER_BLOCKING 0x0 ;  /* 0x0000000000007b1d */ /* 0x000fec0000010000 */
[----:B------:R2:W-:Y:S01]  /*0ad0*/  @!P0 STS [R4], RZ ;  /* 0x000000ff04008388 */ /* 0x0005e20000000800 */
[----:B------:R-:W-:Y:S01]  /*0ae0*/  NOP ;  /* 0x0000000000007918 */ /* 0x000fe20000000000 */
[----:B------:R-:W-:Y:S05]  /*0af0*/  @P3 BRA `(.L_x_22) ;  /* 0x0000000000183947 */ /* 0x000fea0003800000 */
[----:B-1-345:R-:W1:Y:S01]  /*0b00*/  LDS R2, [UR8+0x8] ;  /* 0x00000808ff027984 */ /* 0x03ae620008000800 */
[----:B------:R-:W3:Y:S01]  /*0b10*/  LDC.64 R8, c[0x0][0x388] ;  /* 0x0000e200ff087b82 */ /* 0x000ee20000000a00 */
[----:B------:R-:W-:Y:S02]  /*0b20*/  IMAD.MOV.U32 R3, RZ, RZ, 0x70 ;  /* 0x00000070ff037424 */ /* 0x000fe400078e00ff */
[----:B---3--:R3:W-:Y:S03]  /*0b30*/  STS.64 [UR8], R8 ;  /* 0x00000008ff007988 */ /* 0x0087e60008000a08 */
[----:B-1----:R-:W-:-:S05]  /*0b40*/  LOP3.LUT R2, R2, 0x10, R3, 0xd8, !PT ;  /* 0x0000001002027812 */ /* 0x002fca00078ed803 */
[----:B------:R3:W-:Y:S02]  /*0b50*/  STS [UR8+0x8], R2 ;  /* 0x00000802ff007988 */ /* 0x0007e40008000808 */
.L_x_22:
[----:B-1----:R-:W-:Y:S05]  /*0b60*/  BSYNC.RECONVERGENT B1 ;  /* 0x0000000000017941 */ /* 0x002fea0003800200 */
.L_x_21:
[----:B------:R-:W-:Y:S04]  /*0b70*/  BSSY.RECONVERGENT B1, `(.L_x_23) ;  /* 0x000000a000017945 */ /* 0x000fe80003800200 */
[----:B------:R-:W-:Y:S05]  /*0b80*/  @P3 BRA `(.L_x_24) ;  /* 0x0000000000203947 */ /* 0x000fea0003800000 */
[----:B---345:R-:W1:Y:S01]  /*0b90*/  LDS R2, [UR8+0x34] ;  /* 0x00003408ff027984 */ /* 0x038e620008000800 */
[----:B------:R-:W-:Y:S02]  /*0ba0*/  IMAD.MOV.U32 R3, RZ, RZ, 0x7f000000 ;  /* 0x7f000000ff037424 */ /* 0x000fe400078e00ff */
[----:B------:R-:W-:Y:S01]  /*0bb0*/  @!P3 IMAD.MOV.U32 R8, RZ, RZ, 0x1f ;  /* 0x0000001fff08b424 */ /* 0x000fe200078e00ff */
[----:B------:R-:W3:Y:S02]  /*0bc0*/  @!P3 LDS R9, [UR8+0x38] ;  /* 0x00003808ff09b984 */ /* 0x000ee40008000800 */
[----:B-1----:R-:W-:Y:S02]  /*0bd0*/  LOP3.LUT R2, R2, 0xff000000, R3, 0xb8, !PT ;  /* 0xff00000002027812 */ /* 0x002fe400078eb803 */
[----:B---3--:R-:W-:-:S03]  /*0be0*/  @!P3 LOP3.LUT R3, R9, 0xff, R8, 0xb8, !PT ;  /* 0x000000ff0903b812 */ /* 0x008fc600078eb808 */
[----:B------:R1:W-:Y:S04]  /*0bf0*/  STS [UR8+0x34], R2 ;  /* 0x00003402ff007988 */ /* 0x0003e80008000808 */
[----:B------:R1:W-:Y:S02]  /*0c00*/  @!P3 STS [UR8+0x38], R3 ;  /* 0x00003803ff00b988 */ /* 0x0003e40008000808 */
.L_x_24:
[----:B------:R-:W-:Y:S05]  /*0c10*/  BSYNC.RECONVERGENT B1 ;  /* 0x0000000000017941 */ /* 0x000fea0003800200 */
.L_x_23:
[----:B------:R-:W-:Y:S04]  /*0c20*/  BSSY.RECONVERGENT B1, `(.L_x_25) ;  /* 0x0000004000017945 */ /* 0x000fe80003800200 */
[----:B------:R-:W-:Y:S05]  /*0c30*/  @P3 BRA `(.L_x_26) ;  /* 0x0000000000083947 */ /* 0x000fea0003800000 */
[----:B------:R1:W-:Y:S04]  /*0c40*/  STS [UR8+0x24], R5 ;  /* 0x00002405ff007988 */ /* 0x0003e80008000808 */
[----:B------:R1:W-:Y:S02]  /*0c50*/  STS [UR8+0x20], R7 ;  /* 0x00002007ff007988 */ /* 0x0003e40008000808 */
.L_x_26:
[----:B------:R-:W-:Y:S05]  /*0c60*/  BSYNC.RECONVERGENT B1 ;  /* 0x0000000000017941 */ /* 0x000fea0003800200 */
.L_x_25:
[----:B------:R-:W-:Y:S04]  /*0c70*/  BSSY.RECONVERGENT B2, `(.L_x_27) ;  /* 0x0000025000027945 */ /* 0x000fe80003800200 */
[----:B------:R-:W-:Y:S04]  /*0c80*/  BSSY.RELIABLE B1, `(.L_x_28) ;  /* 0x0000020000017945 */ /* 0x000fe80003800100 */
[----:B------:R-:W-:Y:S05]  /*0c90*/  @P3 BRA `(.L_x_29) ;  /* 0x00000000002c3947 */ /* 0x000fea0003800000 */
[----:B-1-345:R-:W1:Y:S01]  /*0ca0*/  LDS R2, [UR8+0x1c] ;  /* 0x00001c08ff027984 */ /* 0x03ae620008000800 */
[----:B------:R-:W3:Y:S02]  /*0cb0*/  LDC.64 R8, c[0x0][0x3b0] ;  /* 0x0000ec00ff087b82 */ /* 0x000ee40000000a00 */
[--C-:B---3--:R-:W-:Y:S02]  /*0cc0*/  SHF.R.U32.HI R5, RZ, 0x4, R9.reuse ;  /* 0x00000004ff057819 */ /* 0x108fe40000011609 */
[----:B------:R-:W-:-:S05]  /*0cd0*/  SHF.R.U64 R3, R8, 0x4, R9 ;  /* 0x0000000408037819 */ /* 0x000fca0000001209 */
[----:B------:R3:W-:Y:S01]  /*0ce0*/  STS [UR8+0xc], R3 ;  /* 0x00000c03ff007988 */ /* 0x0007e20008000808 */
[----:B-1----:R-:W-:-:S05]  /*0cf0*/  LOP3.LUT R2, R2, 0xf, R5, 0xb8, !PT ;  /* 0x0000000f02027812 */ /* 0x002fca00078eb805 */
[----:B------:R3:W-:Y:S01]  /*0d00*/  STS [UR8+0x1c], R2 ;  /* 0x00001c02ff007988 */ /* 0x0007e20008000808 */
[----:B------:R-:W-:Y:S05]  /*0d10*/  @P3 BRA `(.L_x_30) ;  /* 0x00000000001c3947 */ /* 0x000fea0003800000 */
[----:B---3--:R-:W1:Y:S02]  /*0d20*/  LDS R2, [UR8+0x34] ;  /* 0x00003408ff027984 */ /* 0x008e640008000800 */
[----:B-1----:R-:W-:-:S05]  /*0d30*/  LOP3.LUT R2, R2, 0x7, RZ, 0xb8, !PT ;  /* 0x0000000702027812 */ /* 0x002fca00078eb8ff */
[----:B------:R1:W-:Y:S02]  /*0d40*/  STS [UR8+0x34], R2 ;  /* 0x00003402ff007988 */ /* 0x0003e40008000808 */
.L_x_29:
[----:B------:R-:W-:Y:S05]  /*0d50*/  @P3 BRA `(.L_x_31) ;  /* 0x00000000001c3947 */ /* 0x000fea0003800000 */
[----:B-1-345:R-:W1:Y:S02]  /*0d60*/  LDS R2, [UR8+0x34] ;  /* 0x00003408ff027984 */ /* 0x03ae640008000800 */
[----:B-1----:R-:W-:-:S05]  /*0d70*/  LOP3.LUT R2, R2, 0x38, RZ, 0xb8, !PT ;  /* 0x0000003802027812 */ /* 0x002fca00078eb8ff */
[----:B------:R1:W-:Y:S02]  /*0d80*/  STS [UR8+0x34], R2 ;  /* 0x00003402ff007988 */ /* 0x0003e40008000808 */
.L_x_30:
[----:B------:R-:W-:Y:S05]  /*0d90*/  @P3 BRA `(.L_x_32) ;  /* 0x00000000001c3947 */ /* 0x000fea0003800000 */
[----:B-1-3--:R-:W1:Y:S02]  /*0da0*/  LDS R2, [UR8+0x8] ;  /* 0x00000808ff027984 */ /* 0x00ae640008000800 */
[----:B-1----:R-:W-:-:S05]  /*0db0*/  LOP3.LUT R2, R2, 0x780, RZ, 0xb8, !PT ;  /* 0x0000078002027812 */ /* 0x002fca00078eb8ff */
[----:B------:R1:W-:Y:S02]  /*0dc0*/  STS [UR8+0x8], R2 ;  /* 0x00000802ff007988 */ /* 0x0003e40008000808 */
.L_x_31:
[----:B------:R-:W-:Y:S05]  /*0dd0*/  @P3 BRA `(.L_x_33) ;  /* 0x0000000000283947 */ /* 0x000fea0003800000 */
[----:B-1-345:R-:W1:Y:S02]  /*0de0*/  LDS R2, [UR8+0x8] ;  /* 0x00000808ff027984 */ /* 0x03ae640008000800 */
[----:B-1----:R-:W-:-:S05]  /*0df0*/  LOP3.LUT R2, R2, 0x1800, RZ, 0xb8, !PT ;  /* 0x0000180002027812 */ /* 0x002fca00078eb8ff */
[----:B------:R4:W-:Y:S02]  /*0e00*/  STS [UR8+0x8], R2 ;  /* 0x00000802ff007988 */ /* 0x0009e40008000808 */
.L_x_32:
[----:B------:R-:W-:Y:S05]  /*0e10*/  @P3 BREAK.RELIABLE B1 ;  /* 0x0000000000013942 */ /* 0x000fea0003800100 */
[----:B------:R-:W-:Y:S05]  /*0e20*/  @P3 BRA `(.L_x_34) ;  /* 0x0000000000243947 */ /* 0x000fea0003800000 */
[----:B-1-34-:R-:W1:Y:S01]  /*0e30*/  LDS R2, [UR8+0x8] ;  /* 0x00000808ff027984 */ /* 0x01ae620008000800 */
[----:B------:R-:W-:-:S05]  /*0e40*/  IMAD.MOV.U32 R3, RZ, RZ, 0x6000 ;  /* 0x00006000ff037424 */ /* 0x000fca00078e00ff */
[----:B-1----:R-:W-:-:S04]  /*0e50*/  LOP3.LUT R2, R2, 0x6000, R3, 0xd8, !PT ;  /* 0x0000600002027812 */ /* 0x002fc800078ed803 */
[----:B------:R-:W-:-:S05]  /*0e60*/  LOP3.LUT R2, R2, 0x400000, RZ, 0xb8, !PT ;  /* 0x0040000002027812 */ /* 0x000fca00078eb8ff */
[----:B------:R1:W-:Y:S02]  /*0e70*/  STS [UR8+0x8], R2 ;  /* 0x00000802ff007988 */ /* 0x0003e40008000808 */
.L_x_33:
[----:B------:R-:W-:Y:S05]  /*0e80*/  BSYNC.RELIABLE B1 ;  /* 0x0000000000017941 */ /* 0x000fea0003800100 */
.L_x_28:
[----:B-1-345:R-:W1:Y:S02]  /*0e90*/  @!P3 LDS R2, [UR8+0x8] ;  /* 0x00000808ff02b984 */ /* 0x03ae640008000800 */
[----:B-1----:R-:W-:-:S05]  /*0ea0*/  @!P3 LOP3.LUT R2, R2, 0x8000, RZ, 0xb8, !PT ;  /* 0x000080000202b812 */ /* 0x002fca00078eb8ff */
[----:B------:R5:W-:Y:S02]  /*0eb0*/  @!P3 STS [UR8+0x8], R2 ;  /* 0x00000802ff00b988 */ /* 0x000be40008000808 */
.L_x_34:
[----:B------:R-:W-:Y:S05]  /*0ec0*/  BSYNC.RECONVERGENT B2 ;  /* 0x0000000000027941 */ /* 0x000fea0003800200 */
.L_x_27:
[----:B------:R-:W-:Y:S05]  /*0ed0*/  WARPSYNC.ALL ;  /* 0x0000000000007948 */ /* 0x000fea0003800000 */
[----:B------:R-:W-:Y:S01]  /*0ee0*/  NOP ;  /* 0x0000000000007918 */ /* 0x000fe20000000000 */
[----:B------:R-:W-:-:S04]  /*0ef0*/  UIADD3 UR5, UPT, UPT, UR4, 0x80, URZ ;  /* 0x0000008004057890 */ /* 0x000fc8000fffe0ff */
[----:B------:R-:W-:-:S04]  /*0f00*/  UIADD3 UR16, UP0, UPT, UR5, UR12, URZ ;  /* 0x0000000c05107290 */ /* 0x000fc8000ff1e0ff */
[----:B------:R-:W-:Y:S01]  /*0f10*/  ULEA.HI.X.SX32 UR17, UR5, UR13, 0x1, UP0 ;  /* 0x0000000d05117291 */ /* 0x000fe200080f0eff */
[----:B------:R-:W-:Y:S11]  /*0f20*/  @P0 BRA `(.L_x_35) ;  /* 0x0000000000300947 */ /* 0x000ff60003800000 */
[----:B-1-345:R-:W1:Y:S01]  /*0f30*/  S2R R2, SR_LANEID ;  /* 0x0000000000027919 */ /* 0x03ae620000000000 */
[----:B------:R-:W-:Y:S05]  /*0f40*/  WARPSYNC.ALL ;  /* 0x0000000000007948 */ /* 0x000fea0003800000 */
[----:B------:R-:W-:Y:S01]  /*0f50*/  NOP ;  /* 0x0000000000007918 */ /* 0x000fe20000000000 */
[----:B-1----:R-:W-:-:S05]  /*0f60*/  IMAD.SHL.U32 R8, R2, 0x4, RZ ;  /* 0x0000000402087824 */ /* 0x002fca00078e00ff */
[----:B------:R-:W1:Y:S01]  /*0f70*/  LDS R5, [R8+UR8] ;  /* 0x0000000808057984 */ /* 0x000e620008000800 */
[----:B------:R-:W-:-:S05]  /*0f80*/  IADD3 R2, P1, PT, R8, UR16, RZ ;  /* 0x0000001008027c10 */ /* 0x000fca000ff3e0ff */
[----:B------:R-:W-:-:S05]  /*0f90*/  IMAD.X R3, RZ, RZ, UR17, P1 ;  /* 0x00000011ff037e24 */ /* 0x000fca00088e06ff */
[----:B-1----:R1:W3:Y:S01]  /*0fa0*/  ATOMG.E.EXCH.STRONG.GPU PT, RZ, [R2], R5 ;  /* 0x0000000502ff73a8 */ /* 0x0022e200041ee100 */
[----:B------:R-:W-:-:S04]  /*0fb0*/  DEPBAR {5,4,3,2,1,0} ;  /* 0x0000003f0000791a */ /* 0x000fc80000000000 */
[----:B------:R-:W4:Y:S02]  /*0fc0*/  CCTL.E.C.LDCU.IV.DEEP [UR16] ;  /* 0x0000000010007540 */ /* 0x000f240009c08000 */
[----:B----4-:R1:W-:Y:S01]  /*0fd0*/  UTMACCTL.IV [UR16] ;  /* 0x00000000100079b9 */ /* 0x0103e20008000000 */
[----:B------:R-:W-:Y:S01]  /*0fe0*/  NOP ;  /* 0x0000000000007918 */ /* 0x000fe20000000000 */
.L_x_35:
[----:B------:R-:W-:Y:S05]  /*0ff0*/  @P0 BRA `(.L_x_36) ;  /* 0x00000000000c0947 */ /* 0x000fea0003800000 */
[----:B------:R0:W-:Y:S01]  /*1000*/  UTMACMDFLUSH ;  /* 0x00000000000079b7 */ /* 0x0001e20000000000 */
[----:B------:R-:W-:Y:S05]  /*1010*/  @P0 BRA `(.L_x_36) ;  /* 0x0000000000040947 */ /* 0x000fea0003800000 */
[----:B------:R-:W-:-:S04]  /*1020*/  DEPBAR.LE SB0, 0x0 ;  /* 0x000080000000791a */ /* 0x000fc80000000000 */
.L_x_36:
[----:B------:R-:W-:Y:S05]  /*1030*/  WARPSYNC.ALL ;  /* 0x0000000000007948 */ /* 0x000fea0003800000 */
[----:B------:R-:W-:Y:S01]  /*1040*/  NOP ;  /* 0x0000000000007918 */ /* 0x000fe20000000000 */
[----:B---3--:R-:W-:Y:S06]  /*1050*/  BAR.SYNC.DEFER_BLOCKING 0x0 ;  /* 0x0000000000007b1d */ /* 0x008fec0000010000 */
[----:B------:R-:W-:Y:S02]  /*1060*/  BSSY.RECONVERGENT B2, `(.L_x_37) ;  /* 0x000000b000027945 */ /* 0x000fe40003800200 */
[----:B------:R-:W-:Y:S06]  /*1070*/  BAR.SYNC.DEFER_BLOCKING 0x0 ;  /* 0x0000000000007b1d */ /* 0x000fec0000010000 */
[----:B------:R3:W-:Y:S01]  /*1080*/  @!P0 STS [R4], RZ ;  /* 0x000000ff04008388 */ /* 0x0007e20000000800 */
[----:B------:R-:W-:Y:S01]  /*1090*/  NOP ;  /* 0x0000000000007918 */ /* 0x000fe20000000000 */
[----:B------:R-:W-:Y:S05]  /*10a0*/  @P3 BRA `(.L_x_38) ;  /* 0x0000000000183947 */ /* 0x000fea0003800000 */
[----:B-1--45:R-:W1:Y:S01]  /*10b0*/  LDS R2, [UR8+0x8] ;  /* 0x00000808ff027984 */ /* 0x032e620008000800 */
[----:B--23--:R-:W2:Y:S01]  /*10c0*/  LDC.64 R4, c[0x0][0x390] ;  /* 0x0000e400ff047b82 */ /* 0x00cea20000000a00 */
[----:B------:R-:W-:Y:S02]  /*10d0*/  IMAD.MOV.U32 R3, RZ, RZ, 0x70 ;  /* 0x00000070ff037424 */ /* 0x000fe400078e00ff */
[----:B--2---:R2:W-:Y:S03]  /*10e0*/  STS.64 [UR8], R4 ;  /* 0x00000004ff007988 */ /* 0x0045e60008000a08 */
[----:B-1----:R-:W-:-:S05]  /*10f0*/  LOP3.LUT R2, R2, 0x10, R3, 0xd8, !PT ;  /* 0x0000001002027812 */ /* 0x002fca00078ed803 */
[----:B------:R2:W-:Y:S02]  /*1100*/  STS [UR8+0x8], R2 ;  /* 0x00000802ff007988 */ /* 0x0005e40008000808 */
.L_x_38:
[----:B-1----:R-:W-:Y:S05]  /*1110*/  BSYNC.RECONVERGENT B2 ;  /* 0x0000000000027941 */ /* 0x002fea0003800200 */
.L_x_37:
[----:B------:R-:W-:Y:S04]  /*1120*/  BSSY.RECONVERGENT B3, `(.L_x_39) ;  /* 0x0000033000037945 */ /* 0x000fe80003800200 */
[----:B------:R-:W-:Y:S04]  /*1130*/  BSSY.RELIABLE B2, `(.L_x_40) ;  /* 0x000002e000027945 */ /* 0x000fe80003800100 */
[----:B------:R-:W-:Y:S05]  /*1140*/  @P3 BRA `(.L_x_41) ;  /* 0x0000000000243947 */ /* 0x000fea0003800000 */
[----:B--2-45:R-:W1:Y:S01]  /*1150*/  LDS R2, [UR8+0x34] ;  /* 0x00003408ff027984 */ /* 0x034e620008000800 */
[----:B------:R-:W-:-:S05]  /*1160*/  IMAD.MOV.U32 R3, RZ, RZ, 0x7f000000 ;  /* 0x7f000000ff037424 */ /* 0x000fca00078e00ff */
[----:B-1----:R-:W-:-:S05]  /*1170*/  LOP3.LUT R2, R2, 0xff000000, R3, 0xb8, !PT ;  /* 0xff00000002027812 */ /* 0x002fca00078eb803 */
[----:B------:R1:W-:Y:S01]  /*1180*/  STS [UR8+0x34], R2 ;  /* 0x00003402ff007988 */ /* 0x0003e20008000808 */
[----:B------:R-:W-:Y:S05]  /*1190*/  @P3 BRA `(.L_x_42) ;  /* 0x0000000000183947 */ /* 0x000fea0003800000 */
[----:B-1----:R-:W1:Y:S01]  /*11a0*/  LDS R2, [UR8+0x38] ;  /* 0x00003808ff027984 */ /* 0x002e620008000800 */
[----:B------:R-:W-:-:S05]  /*11b0*/  IMAD.MOV.U32 R3, RZ, RZ, 0x7f ;  /* 0x0000007fff037424 */ /* 0x000fca00078e00ff */
[----:B-1----:R-:W-:-:S05]  /*11c0*/  LOP3.LUT R2, R2, 0xff, R3, 0xb8, !PT ;  /* 0x000000ff02027812 */ /* 0x002fca00078eb803 */
[----:B------:R1:W-:Y:S02]  /*11d0*/  STS [UR8+0x38], R2 ;  /* 0x00003802ff007988 */ /* 0x0003e40008000808 */
.L_x_41:
[----:B------:R-:W-:Y:S05]  /*11e0*/  @P3 BRA `(.L_x_43) ;  /* 0x00000000000c3947 */ /* 0x000fea0003800000 */
[----:B------:R1:W-:Y:S02]  /*11f0*/  STS [UR8+0x20], R7 ;  /* 0x00002007ff007988 */ /* 0x0003e40008000808 */
.L_x_42:
[----:B------:R-:W-:Y:S05]  /*1200*/  @P3 BRA `(.L_x_44) ;  /* 0x0000000000243947 */ /* 0x000fea0003800000 */
[----:B------:R1:W-:Y:S02]  /*1210*/  STS [UR8+0x24], R6 ;  /* 0x00002406ff007988 */ /* 0x0003e40008000808 */
.L_x_43:
[----:B------:R-:W-:Y:S05]  /*1220*/  @P3 BRA `(.L_x_45) ;  /* 0x00000000002c3947 */ /* 0x000fea0003800000 */
[----:B-12-45:R-:W1:Y:S01]  /*1230*/  LDS R2, [UR8+0x1c] ;  /* 0x00001c08ff027984 */ /* 0x036e620008000800 */
[----:B------:R-:W2:Y:S02]  /*1240*/  LDC.64 R6, c[0x0][0x3b8] ;  /* 0x0000ee00ff067b82 */ /* 0x000ea40000000a00 */
[--C-:B--2---:R-:W-:Y:S02]  /*1250*/  SHF.R.U32.HI R5, RZ, 0x4, R7.reuse ;  /* 0x00000004ff057819 */ /* 0x104fe40000011607 */
[----:B------:R-:W-:-:S05]  /*1260*/  SHF.R.U64 R3, R6, 0x4, R7 ;  /* 0x0000000406037819 */ /* 0x000fca0000001207 */
[----:B------:R2:W-:Y:S01]  /*1270*/  STS [UR8+0xc], R3 ;  /* 0x00000c03ff007988 */ /* 0x0005e20008000808 */
[----:B-1----:R-:W-:-:S05]  /*1280*/  LOP3.LUT R2, R2, 0xf, R5, 0xb8, !PT ;  /* 0x0000000f02027812 */ /* 0x002fca00078eb805 */
[----:B------:R2:W-:Y:S02]  /*1290*/  STS [UR8+0x1c], R2 ;  /* 0x00001c02ff007988 */ /* 0x0005e40008000808 */
.L_x_44:
[----:B------:R-:W-:Y:S05]  /*12a0*/  @P3 BRA `(.L_x_46) ;  /* 0x00000000001c3947 */ /* 0x000fea0003800000 */
[----:B-12-45:R-:W1:Y:S02]  /*12b0*/  LDS R2, [UR8+0x34] ;  /* 0x00003408ff027984 */ /* 0x036e640008000800 */
[----:B-1----:R-:W-:-:S05]  /*12c0*/  LOP3.LUT R2, R2, 0x7, RZ, 0xb8, !PT ;  /* 0x0000000702027812 */ /* 0x002fca00078eb8ff */
[----:B------:R1:W-:Y:S02]  /*12d0*/  STS [UR8+0x34], R2 ;  /* 0x00003402ff007988 */ /* 0x0003e40008000808 */
.L_x_45:
[----:B------:R-:W-:Y:S05]  /*12e0*/  @P3 BRA `(.L_x_47) ;  /* 0x00000000001c3947 */ /* 0x000fea0003800000 */
[----:B-12-45:R-:W1:Y:S02]  /*12f0*/  LDS R2, [UR8+0x34] ;  /* 0x00003408ff027984 */ /* 0x036e640008000800 */
[----:B-1----:R-:W-:-:S05]  /*1300*/  LOP3.LUT R2, R2, 0x38, RZ, 0xb8, !PT ;  /* 0x0000003802027812 */ /* 0x002fca00078eb8ff */
[----:B------:R1:W-:Y:S02]  /*1310*/  STS [UR8+0x34], R2 ;  /* 0x00003402ff007988 */ /* 0x0003e40008000808 */
.L_x_46:
[----:B------:R-:W-:Y:S05]  /*1320*/  @P3 BRA `(.L_x_48) ;  /* 0x00000000001c3947 */ /* 0x000fea0003800000 */
[----:B-12-45:R-:W1:Y:S02]  /*1330*/  LDS R2, [UR8+0x8] ;  /* 0x00000808ff027984 */ /* 0x036e640008000800 */
[----:B-1----:R-:W-:-:S05]  /*1340*/  LOP3.LUT R2, R2, 0x780, RZ, 0xb8, !PT ;  /* 0x0000078002027812 */ /* 0x002fca00078eb8ff */
[----:B------:R1:W-:Y:S02]  /*1350*/  STS [UR8+0x8], R2 ;  /* 0x00000802ff007988 */ /* 0x0003e40008000808 */
.L_x_47:
[----:B------:R-:W-:Y:S05]  /*1360*/  @P3 BRA `(.L_x_49) ;  /* 0x0000000000283947 */ /* 0x000fea0003800000 */
[----:B-12-45:R-:W1:Y:S02]  /*1370*/  LDS R2, [UR8+0x8] ;  /* 0x00000808ff027984 */ /* 0x036e640008000800 */
[----:B-1----:R-:W-:-:S05]  /*1380*/  LOP3.LUT R2, R2, 0x1800, RZ, 0xb8, !PT ;  /* 0x0000180002027812 */ /* 0x002fca00078eb8ff */
[----:B------:R1:W-:Y:S02]  /*1390*/  STS [UR8+0x8], R2 ;  /* 0x00000802ff007988 */ /* 0x0003e40008000808 */
.L_x_48:
[----:B------:R-:W-:Y:S05]  /*13a0*/  @P3 BREAK.RELIABLE B2 ;  /* 0x0000000000023942 */ /* 0x000fea0003800100 */
[----:B------:R-:W-:Y:S05]  /*13b0*/  @P3 BRA `(.L_x_50) ;  /* 0x0000000000243947 */ /* 0x000fea0003800000 */
[----:B-12-45:R-:W1:Y:S01]  /*13c0*/  LDS R2, [UR8+0x8] ;  /* 0x00000808ff027984 */ /* 0x036e620008000800 */
[----:B------:R-:W-:-:S05]  /*13d0*/  IMAD.MOV.U32 R3, RZ, RZ, 0x6000 ;  /* 0x00006000ff037424 */ /* 0x000fca00078e00ff */
[----:B-1----:R-:W-:-:S04]  /*13e0*/  LOP3.LUT R2, R2, 0x6000, R3, 0xd8, !PT ;  /* 0x0000600002027812 */ /* 0x002fc800078ed803 */
[----:B------:R-:W-:-:S05]  /*13f0*/  LOP3.LUT R2, R2, 0x400000, RZ, 0xb8, !PT ;  /* 0x0040000002027812 */ /* 0x000fca00078eb8ff */
[----:B------:R1:W-:Y:S02]  /*1400*/  STS [UR8+0x8], R2 ;  /* 0x00000802ff007988 */ /* 0x0003e40008000808 */
.L_x_49:
[----:B------:R-:W-:Y:S05]  /*1410*/  BSYNC.RELIABLE B2 ;  /* 0x0000000000027941 */ /* 0x000fea0003800100 */
.L_x_40:
[----:B-12-45:R-:W1:Y:S02]  /*1420*/  @!P3 LDS R2, [UR8+0x8] ;  /* 0x00000808ff02b984 */ /* 0x036e640008000800 */
[----:B-1----:R-:W-:-:S05]  /*1430*/  @!P3 LOP3.LUT R2, R2, 0x8000, RZ, 0xb8, !PT ;  /* 0x000080000202b812 */ /* 0x002fca00078eb8ff */
[----:B------:R1:W-:Y:S02]  /*1440*/  @!P3 STS [UR8+0x8], R2 ;  /* 0x00000802ff00b988 */ /* 0x0003e40008000808 */
.L_x_50:
[----:B------:R-:W-:Y:S05]  /*1450*/  BSYNC.RECONVERGENT B3 ;  /* 0x0000000000037941 */ /* 0x000fea0003800200 */
.L_x_39:
        /* <DEDUP_REMOVED lines=9> */
[----:B-1-3--:R-:W-:-:S05]  /*14f0*/  IMAD.SHL.U32 R4, R2, 0x4, RZ ;  /* 0x0000000402047824 */ /* 0x00afca00078e00ff */
[----:B------:R-:W1:Y:S01]  /*1500*/  LDS R5, [R4+UR8] ;  /* 0x0000000804057984 */ /* 0x000e620008000800 */
[----:B------:R-:W-:Y:S01]  /*1510*/  IADD3 R2, P1, PT, R4, UR19, RZ ;  /* 0x0000001304027c10 */ /* 0x000fe2000ff3e0ff */
[----:B------:R-:W-:-:S04]  /*1520*/  UMOV UR4, UR19 ;  /* 0x0000001300047c82 */ /* 0x000fc80008000000 */
[----:B------:R-:W-:Y:S01]  /*1530*/  IMAD.X R3, RZ, RZ, UR24, P1 ;  /* 0x00000018ff037e24 */ /* 0x000fe200088e06ff */
[----:B------:R-:W-:-:S04]  /*1540*/  UMOV UR5, UR24 ;  /* 0x0000001800057c82 */ /* 0x000fc80008000000 */
[----:B-1----:R1:W2:Y:S01]  /*1550*/  ATOMG.E.EXCH.STRONG.GPU PT, RZ, [R2], R5 ;  /* 0x0000000502ff73a8 */ /* 0x0022a200041ee100 */
[----:B------:R-:W-:-:S04]  /*1560*/  DEPBAR {5,4,3,2,1,0} ;  /* 0x0000003f0000791a */ /* 0x000fc80000000000 */
[----:B------:R-:W3:Y:S02]  /*1570*/  CCTL.E.C.LDCU.IV.DEEP [UR4] ;  /* 0x0000000004007540 */ /* 0x000ee40009c08000 */
[----:B---3--:R1:W-:Y:S01]  /*1580*/  UTMACCTL.IV [UR4] ;  /* 0x00000000040079b9 */ /* 0x0083e20008000000 */
[----:B------:R-:W-:Y:S01]  /*1590*/  NOP ;  /* 0x0000000000007918 */ /* 0x000fe20000000000 */
.L_x_51:
[----:B------:R-:W-:Y:S05]  /*15a0*/  @P0 BRA `(.L_x_52) ;  /* 0x00000000000c0947 */ /* 0x000fea0003800000 */
[----:B------:R0:W-:Y:S01]  /*15b0*/  UTMACMDFLUSH ;  /* 0x00000000000079b7 */ /* 0x0001e20000000000 */
[----:B------:R-:W-:Y:S05]  /*15c0*/  @P0 BRA `(.L_x_52) ;  /* 0x0000000000040947 */ /* 0x000fea0003800000 */
[----:B------:R-:W-:-:S04]  /*15d0*/  DEPBAR.LE SB0, 0x0 ;  /* 0x000080000000791a */ /* 0x000fc80000000000 */
.L_x_52:
[----:B------:R-:W-:Y:S05]  /*15e0*/  WARPSYNC.ALL ;  /* 0x0000000000007948 */ /* 0x000fea0003800000 */
[----:B------:R-:W-:Y:S01]  /*15f0*/  NOP ;  /* 0x0000000000007918 */ /* 0x000fe20000000000 */
[----:B--2---:R-:W-:Y:S01]  /*1600*/  BAR.SYNC.DEFER_BLOCKING 0x0 ;  /* 0x0000000000007b1d */ /* 0x004fe20000010000 */
[----:B------:R-:W-:Y:S01]  /*1610*/  ISETP.GE.AND P0, PT, R10, 0x1, PT ;  /* 0x000000010a00780c */ /* 0x000fe20003f06270 */
[----:B------:R-:W-:Y:S01]  /*1620*/  USHF.L.U32 UR11, UR11, 0x7, URZ ;  /* 0x000000070b0b7899 */ /* 0x000fe200080006ff */
[----:B-1--45:R-:W-:Y:S01]  /*1630*/  SHF.R.U32.HI R2, RZ, 0x5, R0 ;  /* 0x00000005ff027819 */ /* 0x032fe20000011600 */
[----:B------:R-:W-:-:S02]  /*1640*/  USHF.L.U32 UR22, UR9, 0x7, URZ ;  /* 0x0000000709167899 */ /* 0x000fc400080006ff */
[----:B------:R-:W-:Y:S01]  /*1650*/  VOTEU.ALL UP0, P3 ;  /* 0x0000000000ff7886 */ /* 0x000fe20001800000 */
[----:B------:R-:W-:Y:S01]  /*1660*/  UMOV UR4, 0x1 ;  /* 0x0000000100047882 */ /* 0x000fe20000000000 */
[----:B------:R-:W-:Y:S01]  /*1670*/  VOTEU.ALL UP1, P3 ;  /* 0x0000000000ff7886 */ /* 0x000fe20001820000 */
[----:B------:R-:W-:Y:S02]  /*1680*/  R2UR UR18, R2 ;  /* 0x00000000021272ca */ /* 0x000fe400000e0000 */
[----:B------:R-:W-:-:S04]  /*1690*/  @!UP0 UIADD3 UR12, UPT, UPT, -UR4, 0x100000, URZ ;  /* 0x00100000040c8890 */ /* 0x000fc8000fffe1ff */
[----:B------:R-:W-:Y:S02]  /*16a0*/  @!UP0 USHF.L.U32 UR13, UR12, 0xb, URZ ;  /* 0x0000000b0c0d8899 */ /* 0x000fe400080006ff */
[----:B------:R-:W-:Y:S02]  /*16b0*/  @!UP0 USHF.L.U32 UR12, UR12, 0x1, URZ ;  /* 0x000000010c0c8899 */ /* 0x000fe400080006ff */
[----:B------:R-:W-:-:S04]  /*16c0*/  @!UP0 UIADD3 UR4, UPT, UPT, -UR4, 0x100000, URZ ;  /* 0x0010000004048890 */ /* 0x000fc8000fffe1ff */
[----:B------:R-:W-:Y:S02]  /*16d0*/  @!UP0 USHF.L.U32 UR5, UR4, 0xb, URZ ;  /* 0x0000000b04058899 */ /* 0x000fe400080006ff */
[----:B------:R-:W-:Y:S01]  /*16e0*/  @!UP0 USHF.L.U32 UR4, UR4, 0x1, URZ ;  /* 0x0000000104048899 */ /* 0x000fe200080006ff */
[----:B------:R-:W-:Y:S01]  /*16f0*/  VOTEU.ALL UP0, P3 ;  /* 0x0000000000ff7886 */ /* 0x000fe20001800000 */
[----:B------:R-:W1:Y:S04]  /*1700*/  FENCE.VIEW.ASYNC.S ;  /* 0x00000000000073c6 */ /* 0x000e680000000000 */
[----:B-1----:R1:W2:Y:S06]  /*1710*/  @!UP0 SYNCS.EXCH.64 URZ, [UR8+0x2000], UR12 ;  /* 0x0020000c08ff85b2 */ /* 0x0022ac0008000100 */
[----:B------:R1:W4:Y:S01]  /*1720*/  @!UP1 SYNCS.EXCH.64 URZ, [UR8+0x2010], UR4 ;  /* 0x0020100408ff95b2 */ /* 0x0003220008000100 */
[----:B------:R-:W-:Y:S05]  /*1730*/  @!P0 BRA `(.L_x_53) ;  /* 0x0000000400848947 */ /* 0x000fea0003800000 */
[----:B--2-4-:R-:W-:Y:S01]  /*1740*/  BAR.SYNC.DEFER_BLOCKING 0x0 ;  /* 0x0000000000007b1d */ /* 0x014fe20000010000 */
[----:B------:R-:W-:Y:S01]  /*1750*/  @!P3 IMAD.MOV.U32 R2, RZ, RZ, 0x2000 ;  /* 0x00002000ff02b424 */ /* 0x000fe200078e00ff */
[----:B------:R-:W-:Y:S02]  /*1760*/  ELECT P1, URZ, PT ;  /* 0x0000000000ff782f */ /* 0x000fe40003820000 */
[----:B------:R-:W-:Y:S02]  /*1770*/  ELECT P0, URZ, PT ;  /* 0x0000000000ff782f */ /* 0x000fe40003800000 */
[C---:B------:R-:W-:Y:S01]  /*1780*/  ISETP.LT.U32.AND P1, PT, R132.reuse, 0x20, P1 ;  /* 0x000000208400780c */ /* 0x040fe20000f21070 */
[----:B------:R-:W-:Y:S01]  /*1790*/  UIADD3 UR20, UPT, UPT, UR8, 0x1000, URZ ;  /* 0x0000100008147890 */ /* 0x000fe2000fffe0ff */
[----:B------:R-:W-:Y:S01]  /*17a0*/  ISETP.LT.U32.AND P0, PT, R132, 0x20, P0 ;  /* 0x000000208400780c */ /* 0x000fe20000701070 */
[----:B-1----:R-:W-:Y:S02]  /*17b0*/  USHF.R.U32.HI UR12, URZ, 0x4, UR8 ;  /* 0x00000004ff0c7899 */ /* 0x002fe40008011608 */
[----:B------:R-:W-:-:S02]  /*17c0*/  USHF.R.U32.HI UR14, URZ, 0x4, UR20 ;  /* 0x00000004ff0e7899 */ /* 0x000fc40008011614 */
[----:B------:R-:W-:Y:S02]  /*17d0*/  USGXT.U32 UR12, UR12, 0xe ;  /* 0x0000000e0c0c789a */ /* 0x000fe40008000000 */
[----:B------:R-:W-:Y:S01]  /*17e0*/  USGXT.U32 UR14, UR14, 0xe ;  /* 0x0000000e0e0e789a */ /* 0x000fe20008000000 */
[----:B------:R-:W-:Y:S01]  /*17f0*/  UMOV UR13, 0xc0004010 ;  /* 0xc0004010000d7882 */ /* 0x000fe20000000000 */
[----:B------:R-:W-:Y:S02]  /*1800*/  UMOV UR15, 0x40004040 ;  /* 0x40004040000f7882 */ /* 0x000fe40000000000 */
[----:B------:R-:W-:Y:S01]  /*1810*/  VOTEU.ANY UP0, P1 ;  /* 0x0000000000ff7886 */ /* 0x000fe20000800100 */
[----:B------:R-:W-:Y:S01]  /*1820*/  VOTEU.ANY UP2, P1 ;  /* 0x0000000000ff7886 */ /* 0x000fe20000840100 */
[----:B------:R-:W-:Y:S01]  /*1830*/  VOTEU.ANY UP1, P0 ;  /* 0x0000000000ff7886 */ /* 0x000fe20000020100 */
[----:B------:R-:W-:Y:S01]  /*1840*/  VOTEU.ANY UP3, P0 ;  /* 0x0000000000ff7886 */ /* 0x000fe20000060100 */
[----:B------:R1:W-:Y:S01]  /*1850*/  @!P3 SYNCS.ARRIVE.TRANS64 RZ, [UR8+0x2000], R2 ;  /* 0x00200002ffffb9a7 */ /* 0x0003e20008000008 */
[----:B------:R2:W-:Y:S06]  /*1860*/  MEMBAR.ALL.CTA ;  /* 0x0000000000007992 */ /* 0x0005ec0000008000 */
[----:B--2---:R-:W2:Y:S01]  /*1870*/  FENCE.VIEW.ASYNC.S ;  /* 0x00000000000073c6 */ /* 0x004ea20000000000 */
[----:B------:R-:W-:Y:S01]  /*1880*/  @UP0 UIADD3 UR9, UPT, UPT, UR8, 0x2000, URZ ;  /* 0x0000200008090890 */ /* 0x000fe2000fffe0ff */
[----:B------:R-:W-:Y:S01]  /*1890*/  @UP0 UMOV UR10, URZ ;  /* 0x000000ff000a0c82 */ /* 0x000fe20008000000 */
[----:B------:R-:W-:Y:S01]  /*18a0*/  @UP1 UIADD3 UR21, UPT, UPT, UR8, 0x2000, URZ ;  /* 0x0000200008151890 */ /* 0x000fe2000fffe0ff */
[----:B------:R-:W-:Y:S01]  /*18b0*/  @UP1 UMOV UR23, URZ ;  /* 0x000000ff00171c82 */ /* 0x000fe20008000000 */
[----:B------:R-:W-:Y:S01]  /*18c0*/  UISETP.NE.U32.AND UP0, UPT, UR18, URZ, UPT ;  /* 0x000000ff1200728c */ /* 0x000fe2000bf05070 */
[----:B--2---:R-:W-:Y:S06]  /*18d0*/  BAR.SYNC.DEFER_BLOCKING 0x0 ;  /* 0x0000000000007b1d */ /* 0x004fec0000010000 */
[----:B------:R1:W-:Y:S02]  /*18e0*/  @UP2 UTMALDG.2D [UR8], [UR6] ;  /* 0x00000008060025b4 */ /* 0x0003e40008008000 */
[----:B------:R-:W-:Y:S06]  /*18f0*/  BAR.SYNC.DEFER_BLOCKING 0x0 ;  /* 0x0000000000007b1d */ /* 0x000fec0000010000 */
[----:B------:R1:W-:Y:S02]  /*1900*/  @UP3 UTMALDG.2D [UR20], [UR16] ;  /* 0x00000014100035b4 */ /* 0x0003e40008008000 */
[----:B------:R-:W-:Y:S06]  /*1910*/  BAR.SYNC.DEFER_BLOCKING 0x0 ;  /* 0x0000000000007b1d */ /* 0x000fec0000010000 */
[----:B------:R-:W2:Y:S02]  /*1920*/  SYNCS.PHASECHK.TRANS64.TRYWAIT P0, [UR8+0x2000], RZ ;  /* 0x002000ffff0075a7 */ /* 0x000ea40008001108 */
[----:B-12---:R-:W-:Y:S05]  /*1930*/  @!P0 BRA `(.L_x_54) ;  /* 0x0000000c006c8947 */ /* 0x006fea0003800000 */
.L_x_66:
[----:B------:R-:W-:Y:S05]  /*1940*/  BRA.U UP0, `(.L_x_55) ;  /* 0x0000000100107547 */ /* 0x000fea000b800000 */
[----:B------:R-:W-:Y:S01]  /*1950*/  UMOV UR4, 0x0 ;  /* 0x0000000000047882 */ /* 0x000fe20000000000 */
[----:B------:R-:W-:Y:S02]  /*1960*/  UMOV UR5, 0x8210010 ;  /* 0x0821001000057882 */ /* 0x000fe40000000000 */
[----:B------:R1:W-:Y:S01]  /*1970*/  UTCQMMA gdesc[UR12], gdesc[UR14], tmem[UR25], tmem[UR4], idesc[UR5], !UPT ;  /* 0x00ff040e0c0075ea */ /* 0x0003e2000f800319 */
[----:B------:R-:W-:Y:S02]  /*1980*/  NOP ;  /* 0x0000000000007918 */ /* 0x000fe40000000000 */
.L_x_55:
[----:B------:R-:W-:Y:S01]  /*1990*/  ELECT P0, URZ, PT ;  /* 0x0000000000ff782f */ /* 0x000fe20003800000 */
[----:B-1----:R-:W-:-:S03]  /*19a0*/  UIADD3 UR4, UPT, UPT, UR8, 0x2010, URZ ;  /* 0x0000201008047890 */ /* 0x002fc6000fffe0ff */
[----:B------:R-:W-:Y:S01]  /*19b0*/  ISETP.LT.U32.AND P0, PT, R132, 0x20, P0 ;  /* 0x000000208400780c */ /* 0x000fe20000701070 */
[----:B------:R-:W-:-:S12]  /*19c0*/  UMOV UR5, URZ ;  /* 0x000000ff00057c82 */ /* 0x000fd80008000000 */
[----:B------:R-:W-:Y:S01]  /*19d0*/  VOTEU.ANY UP0, P0 ;  /* 0x0000000000ff7886 */ /* 0x000fe20000000100 */
[----:B------:R-:W-:Y:S01]  /*19e0*/  VOTEU.ANY UP1, P0 ;  /* 0x0000000000ff7886 */ /* 0x000fe20000020100 */
[----:B------:R-:W-:-:S03]  /*19f0*/  ISETP.GE.U32.AND P0, PT, R10, 0x21, PT ;  /* 0x000000210a00780c */ /* 0x000fc60003f06070 */
[----:B------:R-:W-:Y:S02]  /*1a00*/  @UP0 UMOV UR9, UR4 ;  /* 0x0000000400090c82 */ /* 0x000fe40008000000 */
[----:B------:R1:W-:Y:S01]  /*1a10*/  @UP1 UTCBAR [UR9], URZ ;  /* 0x000000ff090013e9 */ /* 0x0003e200080000ff */
[----:B------:R-:W-:Y:S06]  /*1a20*/  BAR.SYNC.DEFER_BLOCKING 0x0 ;  /* 0x0000000000007b1d */ /* 0x000fec0000010000 */
[----:B------:R-:W2:Y:S02]  /*1a30*/  SYNCS.PHASECHK.TRANS64.TRYWAIT P1, [UR8+0x2010], RZ ;  /* 0x002010ffff0075a7 */ /* 0x000ea40008021108 */
[----:B-12---:R-:W-:Y:S05]  /*1a40*/  @!P1 BRA `(.L_x_56) ;  /* 0x0000000c00349947 */ /* 0x006fea0003800000 */
.L_x_67:
[----:B------:R-:W-:Y:S05]  /*1a50*/  @!P0 BRA `(.L_x_53) ;  /* 0x0000000000bc8947 */ /* 0x000fea0003800000 */
[----:B------:R-:W-:Y:S01]  /*1a60*/  IMAD.MOV.U32 R2, RZ, RZ, 0x1 ;  /* 0x00000001ff027424 */ /* 0x000fe200078e00ff */
[----:B------:R-:W1:Y:S01]  /*1a70*/  LDCU UR26, c[0x0][0x3a0] ;  /* 0x00007400ff1a77ac */ /* 0x000e620008000800 */
[----:B------:R-:W-:-:S05]  /*1a80*/  UMOV UR10, 0x20 ;  /* 0x00000020000a7882 */ /* 0x000fca0000000000 */
.L_x_60:
[----:B------:R-:W-:Y:S01]  /*1a90*/  BAR.SYNC.DEFER_BLOCKING 0x0 ;  /* 0x0000000000007b1d */ /* 0x000fe20000010000 */
[----:B------:R-:W-:Y:S01]  /*1aa0*/  @!P3 IMAD.MOV.U32 R3, RZ, RZ, 0x2000 ;  /* 0x00002000ff03b424 */ /* 0x000fe200078e00ff */
[----:B------:R-:W-:Y:S02]  /*1ab0*/  ELECT P1, URZ, PT ;  /* 0x0000000000ff782f */ /* 0x000fe40003820000 */
[----:B------:R-:W-:Y:S02]  /*1ac0*/  ELECT P0, URZ, PT ;  /* 0x0000000000ff782f */ /* 0x000fe40003800000 */
[C---:B------:R-:W-:Y:S01]  /*1ad0*/  ISETP.LT.U32.AND P1, PT, R132.reuse, 0x20, P1 ;  /* 0x000000208400780c */ /* 0x040fe20000f21070 */
[----:B------:R-:W-:Y:S01]  /*1ae0*/  UMOV UR23, UR10 ;  /* 0x0000000a00177c82 */ /* 0x000fe20008000000 */
[----:B------:R-:W-:-:S11]  /*1af0*/  ISETP.LT.U32.AND P0, PT, R132, 0x20, P0 ;  /* 0x000000208400780c */ /* 0x000fd60000701070 */
[----:B------:R-:W-:Y:S02]  /*1b00*/  VOTEU.ANY UP0, P1 ;  /* 0x0000000000ff7886 */ /* 0x000fe40000800100 */
[----:B------:R-:W-:Y:S01]  /*1b10*/  VOTEU.ANY UP1, P0 ;  /* 0x0000000000ff7886 */ /* 0x000fe20000020100 */
[----:B--2---:R2:W-:Y:S01]  /*1b20*/  @!P3 SYNCS.ARRIVE.TRANS64 RZ, [UR8+0x2000], R3 ;  /* 0x00200003ffffb9a7 */ /* 0x0045e20008000008 */
[----:B------:R4:W-:Y:S06]  /*1b30*/  MEMBAR.ALL.CTA ;  /* 0x0000000000007992 */ /* 0x0009ec0000008000 */
[----:B----4-:R-:W4:Y:S01]  /*1b40*/  FENCE.VIEW.ASYNC.S ;  /* 0x00000000000073c6 */ /* 0x010f220000000000 */
[----:B------:R-:W-:Y:S01]  /*1b50*/  @UP0 UIADD3 UR9, UPT, UPT, UR8, 0x2000, URZ ;  /* 0x0000200008090890 */ /* 0x000fe2000fffe0ff */
[----:B----4-:R-:W-:Y:S01]  /*1b60*/  VOTEU.ANY UP0, P1 ;  /* 0x0000000000ff7886 */ /* 0x010fe20000800100 */
[----:B------:R-:W-:-:S02]  /*1b70*/  @UP1 UIADD3 UR20, UPT, UPT, UR8, 0x1000, URZ ;  /* 0x0000100008141890 */ /* 0x000fc4000fffe0ff */
[----:B------:R-:W-:Y:S01]  /*1b80*/  @UP1 UIADD3 UR21, UPT, UPT, UR8, 0x2000, URZ ;  /* 0x0000200008151890 */ /* 0x000fe2000fffe0ff */
[----:B--2---:R-:W-:Y:S01]  /*1b90*/  IMAD.U32 R3, R2, -0x80000000, RZ ;  /* 0x8000000002037824 */ /* 0x004fe200078e00ff */
[----:B------:R-:W-:Y:S01]  /*1ba0*/  VOTEU.ANY UP1, P0 ;  /* 0x0000000000ff7886 */ /* 0x000fe20000020100 */
[----:B------:R-:W-:Y:S06]  /*1bb0*/  BAR.SYNC.DEFER_BLOCKING 0x0 ;  /* 0x0000000000007b1d */ /* 0x000fec0000010000 */
[----:B------:R2:W-:Y:S01]  /*1bc0*/  @UP0 UTMALDG.2D [UR8], [UR6] ;  /* 0x00000008060005b4 */ /* 0x0005e20008008000 */
[----:B------:R-:W-:Y:S01]  /*1bd0*/  UISETP.NE.U32.AND UP0, UPT, UR18, URZ, UPT ;  /* 0x000000ff1200728c */ /* 0x000fe2000bf05070 */
[----:B------:R-:W-:Y:S06]  /*1be0*/  BAR.SYNC.DEFER_BLOCKING 0x0 ;  /* 0x0000000000007b1d */ /* 0x000fec0000010000 */
[----:B------:R2:W-:Y:S02]  /*1bf0*/  @UP1 UTMALDG.2D [UR20], [UR16] ;  /* 0x00000014100015b4 */ /* 0x0005e40008008000 */
[----:B------:R-:W-:Y:S06]  /*1c00*/  BAR.SYNC.DEFER_BLOCKING 0x0 ;  /* 0x0000000000007b1d */ /* 0x000fec0000010000 */
[----:B------:R-:W4:Y:S02]  /*1c10*/  SYNCS.PHASECHK.TRANS64.TRYWAIT P0, [UR8+0x2000], R3 ;  /* 0x00200003ff0075a7 */ /* 0x000f240008001108 */
[----:B--2-4-:R-:W-:Y:S05]  /*1c20*/  @!P0 BRA `(.L_x_57) ;  /* 0x0000000800c88947 */ /* 0x014fea0003800000 */
.L_x_68:
[----:B------:R-:W-:Y:S05]  /*1c30*/  BRA.U UP0, `(.L_x_58) ;  /* 0x0000000100107547 */ /* 0x000fea000b800000 */
[----:B------:R-:W-:Y:S01]  /*1c40*/  UMOV UR20, 0x0 ;  /* 0x0000000000147882 */ /* 0x000fe20000000000 */
[----:B------:R-:W-:Y:S02]  /*1c50*/  UMOV UR21, 0x8210010 ;  /* 0x0821001000157882 */ /* 0x000fe40000000000 */
[----:B------:R2:W-:Y:S01]  /*1c60*/  UTCQMMA gdesc[UR12], gdesc[UR14], tmem[UR25], tmem[UR20], idesc[UR21], UPT ;  /* 0x00ff140e0c0075ea */ /* 0x0005e2000b800319 */
[----:B------:R-:W-:Y:S02]  /*1c70*/  NOP ;  /* 0x0000000000007918 */ /* 0x000fe40000000000 */
.L_x_58:
[----:B------:R-:W-:-:S04]  /*1c80*/  ELECT P0, URZ, PT ;  /* 0x0000000000ff782f */ /* 0x000fc80003800000 */
[----:B------:R-:W-:-:S13]  /*1c90*/  ISETP.LT.U32.AND P0, PT, R132, 0x20, P0 ;  /* 0x000000208400780c */ /* 0x000fda0000701070 */
[----:B------:R-:W-:Y:S01]  /*1ca0*/  VOTEU.ANY UP0, P0 ;  /* 0x0000000000ff7886 */ /* 0x000fe20000000100 */
[----:B------:R-:W-:-:S04]  /*1cb0*/  VOTEU.ANY UP1, P0 ;  /* 0x0000000000ff7886 */ /* 0x000fc80000020100 */
[----:B------:R-:W-:Y:S02]  /*1cc0*/  @UP0 UMOV UR9, UR4 ;  /* 0x0000000400090c82 */ /* 0x000fe40008000000 */
[----:B------:R4:W-:Y:S01]  /*1cd0*/  @UP1 UTCBAR [UR9], URZ ;  /* 0x000000ff090013e9 */ /* 0x0009e200080000ff */
[----:B------:R-:W-:Y:S06]  /*1ce0*/  BAR.SYNC.DEFER_BLOCKING 0x0 ;  /* 0x0000000000007b1d */ /* 0x000fec0000010000 */
[----:B------:R-:W5:Y:S02]  /*1cf0*/  SYNCS.PHASECHK.TRANS64.TRYWAIT P0, [UR8+0x2010], R3 ;  /* 0x00201003ff0075a7 */ /* 0x000f640008001108 */
[----:B----45:R-:W-:Y:S05]  /*1d00*/  @!P0 BRA `(.L_x_59) ;  /* 0x00000008009c8947 */ /* 0x030fea0003800000 */
.L_x_69:
[----:B------:R-:W-:Y:S01]  /*1d10*/  UIADD3 UR10, UPT, UPT, UR10, 0x20, URZ ;  /* 0x000000200a0a7890 */ /* 0x000fe2000fffe0ff */
[----:B------:R-:W-:-:S03]  /*1d20*/  LOP3.LUT R2, R2, 0x1, RZ, 0x3c, !PT ;  /* 0x0000000102027812 */ /* 0x000fc600078e3cff */
[----:B-1----:R-:W-:-:S09]  /*1d30*/  UISETP.GE.AND UP0, UPT, UR10, UR26, UPT ;  /* 0x0000001a0a00728c */ /* 0x002fd2000bf06270 */
[----:B------:R-:W-:Y:S05]  /*1d40*/  BRA.U !UP0, `(.L_x_60) ;  /* 0xfffffffd08507547 */ /* 0x000fea000b83ffff */
.L_x_53:
[----:B--2-4-:R-:W-:Y:S06]  /*1d50*/  BAR.SYNC.DEFER_BLOCKING 0x0 ;  /* 0x0000000000007b1d */ /* 0x014fec0000010000 */
[----:B------:R-:W-:Y:S04]  /*1d60*/  BSSY.RECONVERGENT B3, `(.L_x_61) ;  /* 0x0000004000037945 */ /* 0x000fe80003800200 */
[----:B------:R-:W-:Y:S05]  /*1d70*/  @P3 BRA `(.L_x_62) ;  /* 0x0000000000083947 */ /* 0x000fea0003800000 */
[----:B------:R-:W2:Y:S02]  /*1d80*/  SYNCS.CCTL.IV [UR8+0x2000] ;  /* 0x00200000ff0079b1 */ /* 0x000ea40008000008 */
[----:B--2---:R-:W2:Y:S02]  /*1d90*/  SYNCS.CCTL.IV [UR8+0x2010] ;  /* 0x00201000ff0079b1 */ /* 0x004ea40008000008 */
.L_x_62:
[----:B-1----:R-:W-:Y:S05]  /*1da0*/  BSYNC.RECONVERGENT B3 ;  /* 0x0000000000037941 */ /* 0x002fea0003800200 */
.L_x_61:
[----:B------:R-:W-:Y:S01]  /*1db0*/  USHF.L.U32 UR18, UR18, 0x15, URZ ;  /* 0x0000001512127899 */ /* 0x000fe200080006ff */
[C---:B------:R-:W-:Y:S01]  /*1dc0*/  IMAD.SHL.U32 R2, R0.reuse, 0x80, RZ ;  /* 0x0000008000027824 */ /* 0x040fe200078e00ff */
[----:B------:R-:W-:Y:S01]  /*1dd0*/  ELECT P0, URZ, PT ;  /* 0x0000000000ff782f */ /* 0x000fe20003800000 */
[----:B------:R-:W-:Y:S01]  /*1de0*/  IMAD.SHL.U32 R3, R0, 0x10, RZ ;  /* 0x0000001000037824 */ /* 0x000fe200078e00ff */
[----:B------:R-:W-:Y:S02]  /*1df0*/  ULOP3.LUT UR18, UR18, 0x600000, URZ, 0xc0, !UPT ;  /* 0x0060000012127892 */ /* 0x000fe4000f8ec0ff */
[----:B------:R-:W-:Y:S01]  /*1e00*/  LOP3.LUT R0, R2, 0x3f80, RZ, 0xc0, !PT ;  /* 0x00003f8002007812 */ /* 0x000fe200078ec0ff */
[----:B------:R-:W-:Y:S01]  /*1e10*/  UMOV UR9, UR22 ;  /* 0x0000001600097c82 */ /* 0x000fe20008000000 */
[----:B------:R-:W-:Y:S01]  /*1e20*/  UIADD3 UR18, UPT, UPT, UR25, UR18, URZ ;  /* 0x0000001219127290 */ /* 0x000fe2000fffe0ff */
[----:B------:R-:W-:Y:S01]  /*1e30*/  ISETP.LT.U32.AND P0, PT, R132, 0x20, P0 ;  /* 0x000000208400780c */ /* 0x000fe20000701070 */
[----:B------:R-:W-:Y:S01]  /*1e40*/  UMOV UR10, UR11 ;  /* 0x0000000b000a7c82 */ /* 0x000fe20008000000 */
[----:B------:R-:W-:-:S04]  /*1e50*/  LOP3.LUT R0, R0, 0x70, R3, 0xf8, !PT ;  /* 0x0000007000007812 */ /* 0x000fc800078ef803 */
[C---:B------:R-:W-:Y:S02]  /*1e60*/  LOP3.LUT R2, R0.reuse, 0x10, RZ, 0x3c, !PT ;  /* 0x0000001000027812 */ /* 0x040fe400078e3cff */
[----:B---3--:R-:W1:Y:S01]  /*1e70*/  LDTM.x128 R4, tmem[UR18] ;  /* 0x00000012000479ee */ /* 0x008e6200083c0000 */
[----:B------:R-:W-:Y:S01]  /*1e80*/  NOP ;  /* 0x0000000000007918 */ /* 0x000fe20000000000 */
[----:B------:R-:W-:-:S03]  /*1e90*/  LOP3.LUT R3, R0, 0x20, RZ, 0x3c, !PT ;  /* 0x0000002000037812 */ /* 0x000fc600078e3cff */
[----:B-1----:R-:W-:Y:S01]  /*1ea0*/  VOTEU.ANY UP0, P0 ;  /* 0x0000000000ff7886 */ /* 0x002fe20000000100 */
[----:B------:R-:W-:-:S04]  /*1eb0*/  VOTEU.ANY UP1, P0 ;  /* 0x0000000000ff7886 */ /* 0x000fc80000020100 */
[----:B------:R-:W-:Y:S01]  /*1ec0*/  @UP0 UMOV UR4, UR19 ;  /* 0x0000001300040c82 */ /* 0x000fe20008000000 */
[----:B------:R-:W-:Y:S01]  /*1ed0*/  @UP0 UMOV UR5, UR24 ;  /* 0x0000001800050c82 */ /* 0x000fe20008000000 */
[----:B--2---:R-:W-:Y:S01]  /*1ee0*/  BAR.SYNC.DEFER_BLOCKING 0x0 ;  /* 0x0000000000007b1d */ /* 0x004fe20000010000 */
[----:B------:R-:W-:Y:S02]  /*1ef0*/  F2FP.SATFINITE.E4M3.F32.PACK_AB_MERGE_C R6, R7, R6, RZ ;  /* 0x000000060706723e */ /* 0x000fe400048070ff */
[----:B------:R-:W-:Y:S02]  /*1f00*/  F2FP.SATFINITE.E4M3.F32.PACK_AB_MERGE_C R10, R11, R10, RZ ;  /* 0x0000000a0b0a723e */ /* 0x000fe400048070ff */
[----:B------:R-:W-:Y:S02]  /*1f10*/  F2FP.SATFINITE.E4M3.F32.PACK_AB_MERGE_C R14, R15, R14, RZ ;  /* 0x0000000e0f0e723e */ /* 0x000fe400048070ff */
[----:B------:R-:W-:Y:S02]  /*1f20*/  F2FP.SATFINITE.E4M3.F32.PACK_AB_MERGE_C R7, R19, R18, RZ ;  /* 0x000000121307723e */ /* 0x000fe400048070ff */
[----:B------:R-:W-:-:S02]  /*1f30*/  F2FP.SATFINITE.E4M3.F32.PACK_AB_MERGE_C R22, R23, R22, RZ ;  /* 0x000000161716723e */ /* 0x000fc400048070ff */
[----:B------:R-:W-:Y:S02]  /*1f40*/  F2FP.SATFINITE.E4M3.F32.PACK_AB_MERGE_C R26, R27, R26, RZ ;  /* 0x0000001a1b1a723e */ /* 0x000fe400048070ff */
        /* <DEDUP_REMOVED lines=11> */
[----:B------:R-:W-:Y:S02]  /*2000*/  F2FP.SATFINITE.E4M3.F32.PACK_AB_MERGE_C R4, R5, R4, R6 ;  /* 0x000000040504723e */ /* 0x000fe40004807006 */
[----:B------:R-:W-:Y:S02]  /*2010*/  F2FP.SATFINITE.E4M3.F32.PACK_AB_MERGE_C R74, R75, R74, RZ ;  /* 0x0000004a4b4a723e */ /* 0x000fe400048070ff */
[----:B------:R-:W-:Y:S02]  /*2020*/  F2FP.SATFINITE.E4M3.F32.PACK_AB_MERGE_C R78, R79, R78, RZ ;  /* 0x0000004e4f4e723e */ /* 0x000fe400048070ff */
[----:B------:R-:W-:Y:S02]  /*2030*/  F2FP.SATFINITE.E4M3.F32.PACK_AB_MERGE_C R71, R83, R82, RZ ;  /* 0x000000525347723e */ /* 0x000fe400048070ff */
[----:B------:R-:W-:Y:S02]  /*2040*/  F2FP.SATFINITE.E4M3.F32.PACK_AB_MERGE_C R86, R87, R86, RZ ;  /* 0x000000565756723e */ /* 0x000fe400048070ff */
[----:B------:R-:W-:-:S02]  /*2050*/  F2FP.SATFINITE.E4M3.F32.PACK_AB_MERGE_C R5, R9, R8, R10 ;  /* 0x000000080905723e */ /* 0x000fc4000480700a */
[----:B------:R-:W-:Y:S02]  /*2060*/  F2FP.SATFINITE.E4M3.F32.PACK_AB_MERGE_C R6, R13, R12, R14 ;  /* 0x0000000c0d06723e */ /* 0x000fe4000480700e */
[----:B------:R-:W-:Y:S02]  /*2070*/  F2FP.SATFINITE.E4M3.F32.PACK_AB_MERGE_C R7, R17, R16, R7 ;  /* 0x000000101107723e */ /* 0x000fe40004807007 */
[----:B------:R-:W-:Y:S02]  /*2080*/  F2FP.SATFINITE.E4M3.F32.PACK_AB_MERGE_C R20, R21, R20, R22 ;  /* 0x000000141514723e */ /* 0x000fe40004807016 */
[----:B------:R-:W-:Y:S01]  /*2090*/  F2FP.SATFINITE.E4M3.F32.PACK_AB_MERGE_C R90, R91, R90, RZ ;  /* 0x0000005a5b5a723e */ /* 0x000fe200048070ff */
[----:B------:R1:W-:Y:S01]  /*20a0*/  STS.128 [R0+UR8], R4 ;  /* 0x0000000400007988 */ /* 0x0003e20008000c08 */
[----:B------:R-:W-:Y:S02]  /*20b0*/  F2FP.SATFINITE.E4M3.F32.PACK_AB_MERGE_C R94, R95, R94, RZ ;  /* 0x0000005e5f5e723e */ /* 0x000fe400048070ff */
[----:B------:R-:W-:-:S02]  /*20c0*/  F2FP.SATFINITE.E4M3.F32.PACK_AB_MERGE_C R98, R99, R98, RZ ;  /* 0x000000626362723e */ /* 0x000fc400048070ff */
[----:B------:R-:W-:Y:S02]  /*20d0*/  F2FP.SATFINITE.E4M3.F32.PACK_AB_MERGE_C R102, R103, R102, RZ ;  /* 0x000000666766723e */ /* 0x000fe400048070ff */
[----:B------:R-:W-:Y:S02]  /*20e0*/  F2FP.SATFINITE.E4M3.F32.PACK_AB_MERGE_C R21, R25, R24, R26 ;  /* 0x000000181915723e */ /* 0x000fe4000480701a */
[----:B------:R-:W-:Y:S02]  /*20f0*/  F2FP.SATFINITE.E4M3.F32.PACK_AB_MERGE_C R22, R29, R28, R30 ;  /* 0x0000001c1d16723e */ /* 0x000fe4000480701e */
[----:B------:R-:W-:Y:S02]  /*2100*/  F2FP.SATFINITE.E4M3.F32.PACK_AB_MERGE_C R23, R33, R32, R23 ;  /* 0x000000202117723e */ /* 0x000fe40004807017 */
[----:B------:R-:W-:Y:S02]  /*2110*/  F2FP.SATFINITE.E4M3.F32.PACK_AB_MERGE_C R36, R37, R36, R38 ;  /* 0x000000242524723e */ /* 0x000fe40004807026 */
[----:B------:R-:W-:Y:S01]  /*2120*/  F2FP.SATFINITE.E4M3.F32.PACK_AB_MERGE_C R106, R107, R106, RZ ;  /* 0x0000006a6b6a723e */ /* 0x000fe200048070ff */
[----:B------:R1:W-:Y:S01]  /*2130*/  STS.128 [R2+UR8], R20 ;  /* 0x0000001402007988 */ /* 0x0003e20008000c08 */
[----:B------:R-:W-:-:S02]  /*2140*/  F2FP.SATFINITE.E4M3.F32.PACK_AB_MERGE_C R110, R111, R110, RZ ;  /* 0x0000006e6f6e723e */ /* 0x000fc400048070ff */
[----:B------:R-:W-:Y:S02]  /*2150*/  F2FP.SATFINITE.E4M3.F32.PACK_AB_MERGE_C R114, R115, R114, RZ ;  /* 0x000000727372723e */ /* 0x000fe400048070ff */
[----:B------:R-:W-:Y:S02]  /*2160*/  F2FP.SATFINITE.E4M3.F32.PACK_AB_MERGE_C R118, R119, R118, RZ ;  /* 0x000000767776723e */ /* 0x000fe400048070ff */
[----:B------:R-:W-:Y:S02]  /*2170*/  F2FP.SATFINITE.E4M3.F32.PACK_AB_MERGE_C R37, R41, R40, R42 ;  /* 0x000000282925723e */ /* 0x000fe4000480702a */
[----:B------:R-:W-:Y:S02]  /*2180*/  F2FP.SATFINITE.E4M3.F32.PACK_AB_MERGE_C R38, R45, R44, R46 ;  /* 0x0000002c2d26723e */ /* 0x000fe4000480702e */
[----:B------:R-:W-:Y:S02]  /*2190*/  F2FP.SATFINITE.E4M3.F32.PACK_AB_MERGE_C R39, R49, R48, R39 ;  /* 0x000000303127723e */ /* 0x000fe40004807027 */
[----:B------:R-:W-:-:S02]  /*21a0*/  F2FP.SATFINITE.E4M3.F32.PACK_AB_MERGE_C R52, R53, R52, R54 ;  /* 0x000000343534723e */ /* 0x000fc40004807036 */
[----:B------:R-:W-:Y:S01]  /*21b0*/  F2FP.SATFINITE.E4M3.F32.PACK_AB_MERGE_C R122, R123, R122, RZ ;  /* 0x0000007a7b7a723e */ /* 0x000fe200048070ff */
[----:B------:R1:W-:Y:S01]  /*21c0*/  STS.128 [R3+UR8], R36 ;  /* 0x0000002403007988 */ /* 0x0003e20008000c08 */
[----:B------:R-:W-:Y:S02]  /*21d0*/  F2FP.SATFINITE.E4M3.F32.PACK_AB_MERGE_C R126, R127, R126, RZ ;  /* 0x0000007e7f7e723e */ /* 0x000fe400048070ff */
[----:B------:R-:W-:Y:S02]  /*21e0*/  F2FP.SATFINITE.E4M3.F32.PACK_AB_MERGE_C R130, R131, R130, RZ ;  /* 0x000000828382723e */ /* 0x000fe400048070ff */
[----:B------:R-:W-:Y:S02]  /*21f0*/  F2FP.SATFINITE.E4M3.F32.PACK_AB_MERGE_C R53, R57, R56, R58 ;  /* 0x000000383935723e */ /* 0x000fe4000480703a */
[----:B------:R-:W-:Y:S02]  /*2200*/  F2FP.SATFINITE.E4M3.F32.PACK_AB_MERGE_C R54, R61, R60, R62 ;  /* 0x0000003c3d36723e */ /* 0x000fe4000480703e */
[----:B------:R-:W-:-:S02]  /*2210*/  F2FP.SATFINITE.E4M3.F32.PACK_AB_MERGE_C R55, R65, R64, R55 ;  /* 0x000000404137723e */ /* 0x000fc40004807037 */
[----:B------:R-:W-:Y:S02]  /*2220*/  F2FP.SATFINITE.E4M3.F32.PACK_AB_MERGE_C R68, R69, R68, R70 ;  /* 0x000000444544723e */ /* 0x000fe40004807046 */
[----:B------:R-:W-:Y:S02]  /*2230*/  LOP3.LUT R8, R0, 0x30, RZ, 0x3c, !PT ;  /* 0x0000003000087812 */ /* 0x000fe400078e3cff */
[----:B------:R-:W-:Y:S02]  /*2240*/  F2FP.SATFINITE.E4M3.F32.PACK_AB_MERGE_C R69, R73, R72, R74 ;  /* 0x000000484945723e */ /* 0x000fe4000480704a */
[----:B------:R-:W-:Y:S01]  /*2250*/  F2FP.SATFINITE.E4M3.F32.PACK_AB_MERGE_C R70, R77, R76, R78 ;  /* 0x0000004c4d46723e */ /* 0x000fe2000480704e */
[----:B------:R1:W-:Y:S01]  /*2260*/  STS.128 [R8+UR8], R52 ;  /* 0x0000003408007988 */ /* 0x0003e20008000c08 */
[----:B------:R-:W-:Y:S02]  /*2270*/  F2FP.SATFINITE.E4M3.F32.PACK_AB_MERGE_C R71, R81, R80, R71 ;  /* 0x000000505147723e */ /* 0x000fe40004807047 */
[----:B------:R-:W-:-:S02]  /*2280*/  F2FP.SATFINITE.E4M3.F32.PACK_AB_MERGE_C R84, R85, R84, R86 ;  /* 0x000000545554723e */ /* 0x000fc40004807056 */
[C---:B------:R-:W-:Y:S02]  /*2290*/  LOP3.LUT R9, R0.reuse, 0x40, RZ, 0x3c, !PT ;  /* 0x0000004000097812 */ /* 0x040fe400078e3cff */
[----:B------:R-:W-:Y:S02]  /*22a0*/  F2FP.SATFINITE.E4M3.F32.PACK_AB_MERGE_C R85, R89, R88, R90 ;  /* 0x000000585955723e */ /* 0x000fe4000480705a */
[----:B------:R-:W-:Y:S01]  /*22b0*/  F2FP.SATFINITE.E4M3.F32.PACK_AB_MERGE_C R86, R93, R92, R94 ;  /* 0x0000005c5d56723e */ /* 0x000fe2000480705e */
[----:B------:R1:W-:Y:S01]  /*22c0*/  STS.128 [R9+UR8], R68 ;  /* 0x0000004409007988 */ /* 0x0003e20008000c08 */
[----:B------:R-:W-:Y:S02]  /*22d0*/  F2FP.SATFINITE.E4M3.F32.PACK_AB_MERGE_C R87, R97, R96, R98 ;  /* 0x000000606157723e */ /* 0x000fe40004807062 */
[----:B------:R-:W-:Y:S02]  /*22e0*/  F2FP.SATFINITE.E4M3.F32.PACK_AB_MERGE_C R100, R101, R100, R102 ;  /* 0x000000646564723e */ /* 0x000fe40004807066 */
[----:B------:R-:W-:-:S02]  /*22f0*/  LOP3.LUT R10, R0, 0x50, RZ, 0x3c, !PT ;  /* 0x00000050000a7812 */ /* 0x000fc400078e3cff */
[----:B------:R-:W-:Y:S02]  /*2300*/  F2FP.SATFINITE.E4M3.F32.PACK_AB_MERGE_C R101, R105, R104, R106 ;  /* 0x000000686965723e */ /* 0x000fe4000480706a */
[----:B------:R-:W-:Y:S01]  /*2310*/  F2FP.SATFINITE.E4M3.F32.PACK_AB_MERGE_C R102, R109, R108, R110 ;  /* 0x0000006c6d66723e */ /* 0x000fe2000480706e */
[----:B------:R1:W-:Y:S01]  /*2320*/  STS.128 [R10+UR8], R84 ;  /* 0x000000540a007988 */ /* 0x0003e20008000c08 */
[----:B------:R-:W-:Y:S02]  /*2330*/  F2FP.SATFINITE.E4M3.F32.PACK_AB_MERGE_C R103, R113, R112, R114 ;  /* 0x000000707167723e */ /* 0x000fe40004807072 */
[----:B------:R-:W-:Y:S02]  /*2340*/  F2FP.SATFINITE.E4M3.F32.PACK_AB_MERGE_C R116, R117, R116, R118 ;  /* 0x000000747574723e */ /* 0x000fe40004807076 */
[----:B------:R-:W-:Y:S02]  /*2350*/  LOP3.LUT R11, R0, 0x60, RZ, 0x3c, !PT ;  /* 0x00000060000b7812 */ /* 0x000fe400078e3cff */
[----:B------:R-:W-:-:S02]  /*2360*/  F2FP.SATFINITE.E4M3.F32.PACK_AB_MERGE_C R117, R121, R120, R122 ;  /* 0x000000787975723e */ /* 0x000fc4000480707a */
[----:B------:R-:W-:Y:S01]  /*2370*/  F2FP.SATFINITE.E4M3.F32.PACK_AB_MERGE_C R118, R125, R124, R126 ;  /* 0x0000007c7d76723e */ /* 0x000fe2000480707e */
[----:B------:R1:W-:Y:S01]  /*2380*/  STS.128 [R11+UR8], R100 ;  /* 0x000000640b007988 */ /* 0x0003e20008000c08 */
[----:B------:R-:W-:Y:S02]  /*2390*/  F2FP.SATFINITE.E4M3.F32.PACK_AB_MERGE_C R119, R129, R128, R130 ;  /* 0x000000808177723e */ /* 0x000fe40004807082 */
[----:B------:R-:W-:-:S05]  /*23a0*/  LOP3.LUT R12, R0, 0x70, RZ, 0x3c, !PT ;  /* 0x00000070000c7812 */ /* 0x000fca00078e3cff */
[----:B------:R1:W-:Y:S01]  /*23b0*/  STS.128 [R12+UR8], R116 ;  /* 0x000000740c007988 */ /* 0x0003e20008000c08 */
[----:B------:R2:W-:Y:S06]  /*23c0*/  MEMBAR.ALL.CTA ;  /* 0x0000000000007992 */ /* 0x0005ec0000008000 */
[----:B--2---:R-:W2:Y:S02]  /*23d0*/  FENCE.VIEW.ASYNC.S ;  /* 0x00000000000073c6 */ /* 0x004ea40000000000 */
[----:B--2---:R-:W-:Y:S06]  /*23e0*/  BAR.SYNC.DEFER_BLOCKING 0x0 ;  /* 0x0000000000007b1d */ /* 0x004fec0000010000 */
[----:B------:R1:W-:Y:S01]  /*23f0*/  @UP1 UTMASTG.2D [UR8], [UR4] ;  /* 0x00000008040013b5 */ /* 0x0003e20008008000 */
[----:B------:R0:W-:Y:S01]  /*2400*/  UTMACMDFLUSH ;  /* 0x00000000000079b7 */ /* 0x0001e20000000000 */
[----:B------:R-:W-:-:S04]  /*2410*/  DEPBAR.LE SB0, 0x0 ;  /* 0x000080000000791a */ /* 0x000fc80000000000 */
[----:B------:R-:W-:Y:S08]  /*2420*/  BAR.SYNC.DEFER_BLOCKING 0x0 ;  /* 0x0000000000007b1d */ /* 0x000ff00000010000 */
[----:B------:R-:W-:Y:S06]  /*2430*/  BAR.SYNC.DEFER_BLOCKING 0x0 ;  /* 0x0000000000007b1d */ /* 0x000fec0000010000 */
[----:B-1----:R-:W-:Y:S05]  /*2440*/  @P2 BRA `(.L_x_63) ;  /* 0x0000000000a02947 */ /* 0x002fea0003800000 */
[----:B------:R-:W1:Y:S01]  /*2450*/  S2UR UR5, SR_CgaCtaId ;  /* 0x00000000000579c3 */ /* 0x000e620000008800 */
[----:B------:R-:W-:Y:S01]  /*2460*/  NOP ;  /* 0x0000000000007918 */ /* 0x000fe20000000000 */
[----:B------:R-:W-:Y:S01]  /*2470*/  UMOV UR4, 0x50 ;  /* 0x0000005000047882 */ /* 0x000fe20000000000 */
[----:B------:R-:W-:Y:S02]  /*2480*/  IMAD.U32 R0, RZ, RZ, UR25 ;  /* 0x00000019ff007e24 */ /* 0x000fe4000f8e00ff */
[----:B------:R-:W-:Y:S02]  /*2490*/  IMAD.MOV.U32 R3, RZ, RZ, 0xf ;  /* 0x0000000fff037424 */ /* 0x000fe400078e00ff */
[----:B------:R-:W-:Y:S01]  /*24a0*/  IMAD.MOV.U32 R7, RZ, RZ, 0x1 ;  /* 0x00000001ff077424 */ /* 0x000fe200078e00ff */
[----:B------:R-:W-:-:S04]  /*24b0*/  LOP3.LUT R0, R0, 0xffff, RZ, 0xc0, !PT ;  /* 0x0000ffff00007812 */ /* 0x000fc800078ec0ff */
[----:B------:R-:W-:-:S05]  /*24c0*/  SHF.R.U32.HI R0, RZ, 0x5, R0 ;  /* 0x00000005ff007819 */ /* 0x000fca0000011600 */
[----:B------:R-:W-:Y:S01]  /*24d0*/  VIADD R2, R0, 0x10 ;  /* 0x0000001000027836 */ /* 0x000fe20000000000 */
[----:B------:R-:W-:Y:S01]  /*24e0*/  SHF.L.U32 R0, R3, R0, RZ ;  /* 0x0000000003007219 */ /* 0x000fe200000006ff */
[----:B-1----:R-:W-:-:S03]  /*24f0*/  ULEA UR6, UR5, UR4, 0x18 ;  /* 0x0000000405067291 */ /* 0x002fc6000f8ec0ff */
[----:B------:R-:W-:-:S04]  /*2500*/  SHF.L.U32 R3, R7, R2, RZ ;  /* 0x0000000207037219 */ /* 0x000fc800000006ff */
[----:B------:R-:W-:Y:S02]  /*2510*/  LOP3.LUT R0, R3, R0, RZ, 0xfc, !PT ;  /* 0x0000000003007212 */ /* 0x000fe400078efcff */
[----:B------:R-:W1:Y:S02]  /*2520*/  LDS R5, [UR6] ;  /* 0x00000006ff057984 */ /* 0x000e640008000800 */
[C---:B------:R-:W-:Y:S02]  /*2530*/  LOP3.LUT R2, R0.reuse, 0xffff, RZ, 0xc0, !PT ;  /* 0x0000ffff00027812 */ /* 0x040fe400078ec0ff */
[----:B-1----:R-:W-:-:S04]  /*2540*/  LOP3.LUT R3, R0, 0xffff, R5, 0x80, !PT ;  /* 0x0000ffff00037812 */ /* 0x002fc800078e8005 */
[----:B------:R-:W-:-:S13]  /*2550*/  ISETP.NE.AND P0, PT, R3, R2, PT ;  /* 0x000000020300720c */ /* 0x000fda0003f05270 */
[----:B------:R-:W-:Y:S05]  /*2560*/  @P0 BRA `(.L_x_64) ;  /* 0x0000000000500947 */ /* 0x000fea0003800000 */
[----:B------:R-:W-:Y:S02]  /*2570*/  SHF.R.U32.HI R5, RZ, 0x10, R5 ;  /* 0x00000010ff057819 */ /* 0x000fe40000011605 */
[----:B------:R-:W-:-:S04]  /*2580*/  SHF.R.U32.HI R2, RZ, 0x10, R0 ;  /* 0x00000010ff027819 */ /* 0x000fc80000011600 */
[----:B------:R-:W-:-:S04]  /*2590*/  LOP3.LUT R5, R5, R2, RZ, 0xc0, !PT ;  /* 0x0000000205057212 */ /* 0x000fc800078ec0ff */
[----:B------:R-:W-:-:S13]  /*25a0*/  ISETP.NE.AND P0, PT, R5, R2, PT ;  /* 0x000000020500720c */ /* 0x000fda0003f05270 */
[----:B------:R-:W-:Y:S05]  /*25b0*/  @P0 BRA `(.L_x_65) ;  /* 0x0000000000300947 */ /* 0x000fea0003800000 */
[----:B------:R-:W-:Y:S01]  /*25c0*/  R2UR UR4, R0 ;  /* 0x00000000000472ca */ /* 0x000fe200000e0000 */
[----:B------:R-:W-:Y:S01]  /*25d0*/  VOTEU.ANY UR5, UPT, PT ;  /* 0x0000000000057886 */ /* 0x000fe200038e0100 */
[----:B------:R-:W1:Y:S01]  /*25e0*/  S2R R0, SR_LANEID ;  /* 0x0000000000007919 */ /* 0x000e620000000000 */
[----:B------:R-:W-:-:S10]  /*25f0*/  UFLO.U32 UR5, UR5 ;  /* 0x00000005000572bd */ /* 0x000fd400080e0000 */
[----:B------:R-:W-:-:S06]  /*2600*/  ULOP3.LUT UR4, URZ, UR4, URZ, 0x33, !UPT ;  /* 0x00000004ff047292 */ /* 0x000fcc000f8e33ff */
[----:B------:R-:W-:-:S04]  /*2610*/  IMAD.U32 R2, RZ, RZ, UR4 ;  /* 0x00000004ff027e24 */ /* 0x000fc8000f8e00ff */
[----:B------:R-:W2:Y:S02]  /*2620*/  REDUX UR7, R2 ;  /* 0x00000000020773c4 */ /* 0x000ea40000000000 */
[----:B------:R3:W-:Y:S01]  /*2630*/  UTCATOMSWS.AND URZ, UR4 ;  /* 0x0000000400ff79e3 */ /* 0x0007e20008000000 */
[----:B-1----:R-:W-:Y:S01]  /*2640*/  ISETP.EQ.U32.AND P0, PT, R0, UR5, PT ;  /* 0x0000000500007c0c */ /* 0x002fe2000bf02070 */
[----:B--2---:R-:W-:-:S12]  /*2650*/  IMAD.U32 R0, RZ, RZ, UR7 ;  /* 0x00000007ff007e24 */ /* 0x004fd8000f8e00ff */
[----:B------:R3:W-:Y:S01]  /*2660*/  @P0 ATOMS.AND RZ, [UR6], R0 ;  /* 0x00000000ffff098c */ /* 0x0007e2000a800006 */
[----:B------:R-:W-:Y:S05]  /*2670*/  BRA `(.L_x_63) ;  /* 0x0000000000147947 */ /* 0x000fea0003800000 */
.L_x_65:
[----:B------:R-:W-:-:S07]  /*2680*/  MOV R2, 0x26a0 ;  /* 0x000026a000027802 */ /* 0x000fce0000000f00 */
[----:B------:R-:W-:Y:S05]  /*2690*/  CALL.REL.NOINC `($__internal_0_$__cuda_sm10x_tcgen05_guardrail_trap_col_being_dealloced_not_returned_by_alloc) ;  /* 0x0000000000447944 */ /* 0x000fea0003c00000 */
[----:B------:R-:W-:Y:S05]  /*26a0*/  BRA `(.L_x_63) ;  /* 0x0000000000087947 */ /* 0x000fea0003800000 */
.L_x_64:
[----:B------:R-:W-:-:S07]  /*26b0*/  MOV R2, 0x26d0 ;  /* 0x000026d000027802 */ /* 0x000fce0000000f00 */
[----:B------:R-:W-:Y:S05]  /*26c0*/  CALL.REL.NOINC `($__internal_2_$__cuda_sm10x_tcgen05_guardrail_trap_unallocated_columns_being_dealloced) ;  /* 0x0000000000507944 */ /* 0x000fea0003c00000 */
.L_x_63:
[----:B------:R-:W-:Y:S01]  /*26d0*/  NOP ;  /* 0x0000000000007918 */ /* 0x000fe20000000000 */
[----:B---3--:R-:W-:Y:S05]  /*26e0*/  EXIT ;  /* 0x000000000000794d */ /* 0x008fea0003800000 */
.L_x_54:
[----:B------:R-:W1:Y:S02]  /*26f0*/  SYNCS.PHASECHK.TRANS64.TRYWAIT P0, [UR8+0x2000], RZ ;  /* 0x002000ffff0075a7 */ /* 0x000e640008001108 */
[----:B-1----:R-:W-:Y:S05]  /*2700*/  @!P0 BRA `(.L_x_54) ;  /* 0xfffffffc00f88947 */ /* 0x002fea000383ffff */
[----:B------:R-:W-:Y:S05]  /*2710*/  BRA `(.L_x_66) ;  /* 0xfffffff000887947 */ /* 0x000fea000383ffff */
.L_x_56:
[----:B------:R-:W1:Y:S02]  /*2720*/  SYNCS.PHASECHK.TRANS64.TRYWAIT P1, [UR8+0x2010], RZ ;  /* 0x002010ffff0075a7 */ /* 0x000e640008021108 */
[----:B-1----:R-:W-:Y:S05]  /*2730*/  @!P1 BRA `(.L_x_56) ;  /* 0xfffffffc00f89947 */ /* 0x002fea000383ffff */
[----:B------:R-:W-:Y:S05]  /*2740*/  BRA `(.L_x_67) ;  /* 0xfffffff000c07947 */ /* 0x000fea000383ffff */
.L_x_57:
[----:B------:R-:W2:Y:S02]  /*2750*/  SYNCS.PHASECHK.TRANS64.TRYWAIT P0, [UR8+0x2000], R3 ;  /* 0x00200003ff0075a7 */ /* 0x000ea40008001108 */
[----:B--2---:R-:W-:Y:S05]  /*2760*/  @!P0 BRA `(.L_x_57) ;  /* 0xfffffffc00f88947 */ /* 0x004fea000383ffff */
[----:B------:R-:W-:Y:S05]  /*2770*/  BRA `(.L_x_68) ;  /* 0xfffffff4002c7947 */ /* 0x000fea000383ffff */
.L_x_59:
[----:B------:R-:W4:Y:S02]  /*2780*/  SYNCS.PHASECHK.TRANS64.TRYWAIT P0, [UR8+0x2010], R3 ;  /* 0x00201003ff0075a7 */ /* 0x000f240008001108 */
[----:B----4-:R-:W-:Y:S05]  /*2790*/  @!P0 BRA `(.L_x_59) ;  /* 0xfffffffc00f88947 */ /* 0x010fea000383ffff */
[----:B------:R-:W-:Y:S05]  /*27a0*/  BRA `(.L_x_69) ;  /* 0xfffffff400587947 */ /* 0x000fea000383ffff */
        .weak           $__internal_0_$__cuda_sm10x_tcgen05_guardrail_trap_col_being_dealloced_not_returned_by_alloc
        .type           $__internal_0_$__cuda_sm10x_tcgen05_guardrail_trap_col_being_dealloced_not_returned_by_alloc,@function
        .size           $__internal_0_$__cuda_sm10x_tcgen05_guardrail_trap_col_being_dealloced_not_returned_by_alloc,($__internal_1_$__cuda_sm10x_tcgen05_guardrail_trap_phase_invalid_during_alloc - $__internal_0_$__cuda_sm10x_tcgen05_guardrail_trap_col_being_dealloced_not_returned_by_alloc)
$__internal_0_$__cuda_sm10x_tcgen05_guardrail_trap_col_being_dealloced_not_returned_by_alloc:
[----:B------:R-:W-:Y:S05]  /*27b0*/  BPT.TRAP 0x1 ;  /* 0x000000040000795c */ /* 0x000fea0000300000 */
[----:B------:R-:W-:-:S04]  /*27c0*/  IMAD.MOV.U32 R3, RZ, RZ, 0x0 ;  /* 0x00000000ff037424 */ /* 0x000fc800078e00ff */
[----:B------:R-:W-:Y:S05]  /*27d0*/  RET.REL.NODEC R2 `(gluon_tcgen05) ;  /* 0xffffffd802087950 */ /* 0x000fea0003c3ffff */
        .weak           $__internal_1_$__cuda_sm10x_tcgen05_guardrail_trap_phase_invalid_during_alloc
        .type           $__internal_1_$__cuda_sm10x_tcgen05_guardrail_trap_phase_invalid_during_alloc,@function
        .size           $__internal_1_$__cuda_sm10x_tcgen05_guardrail_trap_phase_invalid_during_alloc,($__internal_2_$__cuda_sm10x_tcgen05_guardrail_trap_unallocated_columns_being_dealloced - $__internal_1_$__cuda_sm10x_tcgen05_guardrail_trap_phase_invalid_during_alloc)
$__internal_1_$__cuda_sm10x_tcgen05_guardrail_trap_phase_invalid_during_alloc:
[----:B------:R-:W-:Y:S05]  /*27e0*/  BPT.TRAP 0x1 ;  /* 0x000000040000795c */ /* 0x000fea0000300000 */
[----:B------:R-:W-:-:S04]  /*27f0*/  IMAD.MOV.U32 R3, RZ, RZ, 0x0 ;  /* 0x00000000ff037424 */ /* 0x000fc800078e00ff */
[----:B------:R-:W-:Y:S05]  /*2800*/  RET.REL.NODEC R2 `(gluon_tcgen05) ;  /* 0xffffffd402fc7950 */ /* 0x000fea0003c3ffff */
        .weak           $__internal_2_$__cuda_sm10x_tcgen05_guardrail_trap_unallocated_columns_being_dealloced
        .type           $__internal_2_$__cuda_sm10x_tcgen05_guardrail_trap_unallocated_columns_being_dealloced,@function
        .size           $__internal_2_$__cuda_sm10x_tcgen05_guardrail_trap_unallocated_columns_being_dealloced,(.L_x_73 - $__internal_2_$__cuda_sm10x_tcgen05_guardrail_trap_unallocated_columns_being_dealloced)
$__internal_2_$__cuda_sm10x_tcgen05_guardrail_trap_unallocated_columns_being_dealloced:
[----:B------:R-:W-:Y:S05]  /*2810*/  BPT.TRAP 0x1 ;  /* 0x000000040000795c */ /* 0x000fea0000300000 */
[----:B------:R-:W-:-:S04]  /*2820*/  IMAD.MOV.U32 R3, RZ, RZ, 0x0 ;  /* 0x00000000ff037424 */ /* 0x000fc800078e00ff */
[----:B------:R-:W-:Y:S05]  /*2830*/  RET.REL.NODEC R2 `(gluon_tcgen05) ;  /* 0xffffffd402f07950 */ /* 0x000fea0003c3ffff */
.L_x_70:
[----:B------:R-:W-:-:S00]  /*2840*/  BRA `(.L_x_70) ;  /* 0xfffffffc00fc7947 */ /* 0x000fc0000383ffff */
[----:B------:R-:W-:-:S00]  /*2850*/  NOP ;  /* 0x0000000000007918 */ /* 0x000fc00000000000 */
        /* <DEDUP_REMOVED lines=10> */
.L_x_73:


//--------------------- .nv.shared.gluon_tcgen05  --------------------------
	.section	.nv.shared.gluon_tcgen05,"aw",@nobits
	.sectionflags	@""
	.align	16
	.zero		1024


//--------------------- .nv.shared.reserved.0     --------------------------
	.section	.nv.shared.reserved.0,"aw",@nobits
	.align	8
	.weak		__nv_reservedSMEM_offset_0_alias
	.size		__nv_reservedSMEM_offset_0_alias, 0, 64
	.other		__nv_reservedSMEM_offset_0_alias,@"STO_CUDA_RESERVED_SHARED STV_DEFAULT"
__nv_reservedSMEM_offset_0_alias:
	.zero		0
.nv.shared.reserved.0:
	.zero		64
	.weak		__nv_reservedSMEM_allocation_phase
	.type		__nv_reservedSMEM_allocation_phase,@object
	.size		__nv_reservedSMEM_allocation_phase,(.L_0 - __nv_reservedSMEM_allocation_phase)
__nv_reservedSMEM_allocation_phase:
	.zero		1
.L_0:
	.zero		7
	.weak		__nv_reservedSMEM_devtool_atexit_pc
	.type		__nv_reservedSMEM_devtool_atexit_pc,@object
	.size		__nv_reservedSMEM_devtool_atexit_pc,(__nv_reservedSMEM_allocation_mask - __nv_reservedSMEM_devtool_atexit_pc)
__nv_reservedSMEM_devtool_atexit_pc:
	.zero		8
	.weak		__nv_reservedSMEM_allocation_mask
	.type		__nv_reservedSMEM_allocation_mask,@object
	.size		__nv_reservedSMEM_allocation_mask,(.L_2 - __nv_reservedSMEM_allocation_mask)
__nv_reservedSMEM_allocation_mask:
	.zero		4
.L_2:


//--------------------- .nv.constant0.gluon_tcgen05 --------------------------
	.section	.nv.constant0.gluon_tcgen05,"a",@progbits
	.sectionflags	@""
	.align	4
.nv.constant0.gluon_tcgen05:
	.zero		976


//--------------------- SYMBOLS --------------------------

	.type		.nv.reservedSmem.offset0,@object
	.size		.nv.reservedSmem.offset0,0x4
	.type		.nv.reservedSmem.cap,@object
	.size		.nv.reservedSmem.cap,0x4
